def attn_fwd(
    Q,
    K,
    V,
    Out,
    Lse,
    sm_scale,
    stride_qz,
    stride_qh,
    stride_qm,
    stride_qk,
    stride_kz,
    stride_kh,
    stride_kn,
    stride_kk,
    stride_vz,
    stride_vh,
    stride_vn,
    stride_vk,
    stride_oz,
    stride_oh,
    stride_om,
    stride_ok,
    seqlen_q,
    seqlen_k,
    BLOCK_M: tl.constexpr,
    BLOCK_N: tl.constexpr,
    HEAD_DIM: tl.constexpr,
    CAUSAL: tl.constexpr,
):
    start_m = tl.program_id(0)
    off_hz = tl.program_id(1)
    q_off = off_hz * stride_qh
    k_off = off_hz * stride_kh
    v_off = off_hz * stride_vh
    offs_m = start_m * BLOCK_M + tl.arange(0, BLOCK_M)
    offs_d = tl.arange(0, HEAD_DIM)
    offs_n = tl.arange(0, BLOCK_N)
    q_ptrs = Q + q_off + offs_m[:, None] * stride_qm + offs_d[None, :] * stride_qk
    k_ptrs = K + k_off + offs_d[:, None] * stride_kk + offs_n[None, :] * stride_kn
    v_ptrs = V + v_off + offs_n[:, None] * stride_vn + offs_d[None, :] * stride_vk
    m_i = tl.full([BLOCK_M], float("-inf"), dtype=tl.float32)
    l_i = tl.zeros([BLOCK_M], dtype=tl.float32) + 1.0
    acc = tl.zeros([BLOCK_M, HEAD_DIM], dtype=tl.float32)
    q = tl.load(q_ptrs)
    acc, l_i, m_i = _attn_fwd_inner(
        acc,
        l_i,
        m_i,
        q,
        k_ptrs,
        v_ptrs,
        sm_scale,
        stride_kn,
        stride_vn,
        start_m,
        seqlen_k,
        BLOCK_M,
        BLOCK_N,
        HEAD_DIM,
        CAUSAL,
    )
    acc = acc / l_i[:, None]
    lse = m_i + tl.math.log2(l_i) / 1.4426950408889634
    o_ptrs = (
        Out
        + off_hz * stride_oh
        + offs_m[:, None] * stride_om
        + offs_d[None, :] * stride_ok
    )
    tl.store(o_ptrs, acc.to(Out.dtype.element_ty))
    tl.store(Lse + off_hz * seqlen_q + offs_m, lse)

# config = {"BLOCK_M": 64, "BLOCK_N": 16, "HEAD_DIM": 512, "arch": "sm_90", "causal": false, "dtype": "bf16", "num_stages": 3, "num_warps": 8}
# arch = sm_90


// ===== COMPILED SASS (sm_90a) =====

	.target	sm_90a

	.elftype	@"ET_EXEC"


//--------------------- .note.nv.tkinfo           --------------------------
	.section	.note.nv.tkinfo,"",@"SHT_NOTE"
	.sectionflags	@"SHF_NOTE_NV_TKINFO"
	.tkinfo
        /*0018*/ 	.word	0x00000002
        /*0030*/ 	.string	""
        /*0030*/ 	.string	"ptxas"
        /*0030*/ 	.string	"Cuda compilation tools, release 13.0, V13.0.88"
        /*0030*/ 	.string	"Build cuda_13.0.r13.0/compiler.36424714_0"
        /*0030*/ 	.string	"-v  -suppress-debug-info  -lineinfo  -arch sm_90a "



//--------------------- .note.nv.cuinfo           --------------------------
	.section	.note.nv.cuinfo,"",@"SHT_NOTE"
	.sectionflags	@"SHF_NOTE_NV_CUINFO"
        /*0018*/ 	.short	0x0002
        /*001a*/ 	.short	0x005a
        /*001c*/ 	.short	0x0082
	.zero		2


//--------------------- .nv.info                  --------------------------
	.section	.nv.info,"",@"SHT_CUDA_INFO"
	.align	4


	//----- nvinfo : EIATTR_REGCOUNT
	.align		4
        /*0000*/ 	.byte	0x04, 0x2f
        /*0002*/ 	.short	(.L_2 - .L_1)
	.align		4
.L_1:
        /*0004*/ 	.word	index@(attn_fwd)
        /*0008*/ 	.word	0x000000ff


	//----- nvinfo : EIATTR_FRAME_SIZE
	.align		4
.L_2:
        /*000c*/ 	.byte	0x04, 0x11
        /*000e*/ 	.short	(.L_4 - .L_3)
	.align		4
.L_3:
        /*0010*/ 	.word	index@(attn_fwd)
        /*0014*/ 	.word	0x00000158


	//----- nvinfo : EIATTR_MIN_STACK_SIZE
	.align		4
.L_4:
        /*0018*/ 	.byte	0x04, 0x12
        /*001a*/ 	.short	(.L_6 - .L_5)
	.align		4
.L_5:
        /*001c*/ 	.word	index@(attn_fwd)
        /*0020*/ 	.word	0x00000158
.L_6:


//--------------------- .nv.compat                --------------------------
	.section	.nv.compat,"",@"SHT_CUDA_COMPAT_INFO"
	.align	4
        /*0000*/ 	.byte	0x02, 0x09, 0x01, 0x00, 0x02, 0x02, 0x04, 0x00, 0x02, 0x05, 0x05, 0x00, 0x03, 0x07, 0x01, 0x01
        /*0010*/ 	.byte	0x02, 0x03, 0x00, 0x00, 0x02, 0x06, 0x01, 0x00, 0x04, 0x0b, 0x08, 0x00, 0x00, 0x00, 0x00, 0x00
        /*0020*/ 	.byte	0x00, 0x00, 0x00, 0x00


//--------------------- .nv.info.attn_fwd         --------------------------
	.section	.nv.info.attn_fwd,"",@"SHT_CUDA_INFO"
	.sectionflags	@""
	.align	4


	//----- nvinfo : EIATTR_CUDA_API_VERSION
	.align		4
        /*0000*/ 	.byte	0x04, 0x37
        /*0002*/ 	.short	(.L_8 - .L_7)
.L_7:
        /*0004*/ 	.word	0x00000082


	//----- nvinfo : EIATTR_KPARAM_INFO
	.align		4
.L_8:
        /*0008*/ 	.byte	0x04, 0x17
        /*000a*/ 	.short	(.L_10 - .L_9)
.L_9:
        /*000c*/ 	.word	0x00000000
        /*0010*/ 	.short	0x0019
        /*0012*/ 	.short	0x0080
        /*0014*/ 	.byte	0x00, 0xf4, 0x21, 0x00


	//----- nvinfo : EIATTR_KPARAM_INFO
	.align		4
.L_10:
        /*0018*/ 	.byte	0x04, 0x17
        /*001a*/ 	.short	(.L_12 - .L_11)
.L_11:
        /*001c*/ 	.word	0x00000000
        /*0020*/ 	.short	0x0018
        /*0022*/ 	.short	0x0078
        /*0024*/ 	.byte	0x00, 0xf4, 0x21, 0x00


	//----- nvinfo : EIATTR_KPARAM_INFO
	.align		4
.L_12:
        /*0028*/ 	.byte	0x04, 0x17
        /*002a*/ 	.short	(.L_14 - .L_13)
.L_13:
        /*002c*/ 	.word	0x00000000
        /*0030*/ 	.short	0x0017
        /*0032*/ 	.short	0x0070
        /*0034*/ 	.byte	0x00, 0xf0, 0x11, 0x00


	//----- nvinfo : EIATTR_KPARAM_INFO
	.align		4
.L_14:
        /*0038*/ 	.byte	0x04, 0x17
        /*003a*/ 	.short	(.L_16 - .L_15)
.L_15:
        /*003c*/ 	.word	0x00000000
        /*0040*/ 	.short	0x0016
        /*0042*/ 	.short	0x006c
        /*0044*/ 	.byte	0x00, 0xf0, 0x11, 0x00


	//----- nvinfo : EIATTR_KPARAM_INFO
	.align		4
.L_16:
        /*0048*/ 	.byte	0x04, 0x17
        /*004a*/ 	.short	(.L_18 - .L_17)
.L_17:
        /*004c*/ 	.word	0x00000000
        /*0050*/ 	.short	0x0015
        /*0052*/ 	.short	0x0068
        /*0054*/ 	.byte	0x00, 0xf0, 0x11, 0x00


	//----- nvinfo : EIATTR_KPARAM_INFO
	.align		4
.L_18:
        /*0058*/ 	.byte	0x04, 0x17
        /*005a*/ 	.short	(.L_20 - .L_19)
.L_19:
        /*005c*/ 	.word	0x00000000
        /*0060*/ 	.short	0x0014
        /*0062*/ 	.short	0x0064
        /*0064*/ 	.byte	0x00, 0xf0, 0x11, 0x00


	//----- nvinfo : EIATTR_KPARAM_INFO
	.align		4
.L_20:
        /*0068*/ 	.byte	0x04, 0x17
        /*006a*/ 	.short	(.L_22 - .L_21)
.L_21:
        /*006c*/ 	.word	0x00000000
        /*0070*/ 	.short	0x0013
        /*0072*/ 	.short	0x0060
        /*0074*/ 	.byte	0x00, 0xf0, 0x11, 0x00


	//----- nvinfo : EIATTR_KPARAM_INFO
	.align		4
.L_22:
        /*0078*/ 	.byte	0x04, 0x17
        /*007a*/ 	.short	(.L_24 - .L_23)
.L_23:
        /*007c*/ 	.word	0x00000000
        /*0080*/ 	.short	0x0012
        /*0082*/ 	.short	0x005c
        /*0084*/ 	.byte	0x00, 0xf0, 0x11, 0x00


	//----- nvinfo : EIATTR_KPARAM_INFO
	.align		4
.L_24:
        /*0088*/ 	.byte	0x04, 0x17
        /*008a*/ 	.short	(.L_26 - .L_25)
.L_25:
        /*008c*/ 	.word	0x00000000
        /*0090*/ 	.short	0x0011
        /*0092*/ 	.short	0x0058
        /*0094*/ 	.byte	0x00, 0xf0, 0x11, 0x00


	//----- nvinfo : EIATTR_KPARAM_INFO
	.align		4
.L_26:
        /*0098*/ 	.byte	0x04, 0x17
        /*009a*/ 	.short	(.L_28 - .L_27)
.L_27:
        /*009c*/ 	.word	0x00000000
        /*00a0*/ 	.short	0x0010
        /*00a2*/ 	.short	0x0054
        /*00a4*/ 	.byte	0x00, 0xf0, 0x11, 0x00


	//----- nvinfo : EIATTR_KPARAM_INFO
	.align		4
.L_28:
        /*00a8*/ 	.byte	0x04, 0x17
        /*00aa*/ 	.short	(.L_30 - .L_29)
.L_29:
        /*00ac*/ 	.word	0x00000000
        /*00b0*/ 	.short	0x000f
        /*00b2*/ 	.short	0x0050
        /*00b4*/ 	.byte	0x00, 0xf0, 0x11, 0x00


	//----- nvinfo : EIATTR_KPARAM_INFO
	.align		4
.L_30:
        /*00b8*/ 	.byte	0x04, 0x17
        /*00ba*/ 	.short	(.L_32 - .L_31)
.L_31:
        /*00bc*/ 	.word	0x00000000
        /*00c0*/ 	.short	0x000e
        /*00c2*/ 	.short	0x004c
        /*00c4*/ 	.byte	0x00, 0xf0, 0x11, 0x00


	//----- nvinfo : EIATTR_KPARAM_INFO
	.align		4
.L_32:
        /*00c8*/ 	.byte	0x04, 0x17
        /*00ca*/ 	.short	(.L_34 - .L_33)
.L_33:
        /*00cc*/ 	.word	0x00000000
        /*00d0*/ 	.short	0x000d
        /*00d2*/ 	.short	0x0048
        /*00d4*/ 	.byte	0x00, 0xf0, 0x11, 0x00


	//----- nvinfo : EIATTR_KPARAM_INFO
	.align		4
.L_34:
        /*00d8*/ 	.byte	0x04, 0x17
        /*00da*/ 	.short	(.L_36 - .L_35)
.L_35:
        /*00dc*/ 	.word	0x00000000
        /*00e0*/ 	.short	0x000c
        /*00e2*/ 	.short	0x0044
        /*00e4*/ 	.byte	0x00, 0xf0, 0x11, 0x00


	//----- nvinfo : EIATTR_KPARAM_INFO
	.align		4
.L_36:
        /*00e8*/ 	.byte	0x04, 0x17
        /*00ea*/ 	.short	(.L_38 - .L_37)
.L_37:
        /*00ec*/ 	.word	0x00000000
        /*00f0*/ 	.short	0x000b
        /*00f2*/ 	.short	0x0040
        /*00f4*/ 	.byte	0x00, 0xf0, 0x11, 0x00


	//----- nvinfo : EIATTR_KPARAM_INFO
	.align		4
.L_38:
        /*00f8*/ 	.byte	0x04, 0x17
        /*00fa*/ 	.short	(.L_40 - .L_39)
.L_39:
        /*00fc*/ 	.word	0x00000000
        /*0100*/ 	.short	0x000a
        /*0102*/ 	.short	0x003c
        /*0104*/ 	.byte	0x00, 0xf0, 0x11, 0x00


	//----- nvinfo : EIATTR_KPARAM_INFO
	.align		4
.L_40:
        /*0108*/ 	.byte	0x04, 0x17
        /*010a*/ 	.short	(.L_42 - .L_41)
.L_41:
        /*010c*/ 	.word	0x00000000
        /*0110*/ 	.short	0x0009
        /*0112*/ 	.short	0x0038
        /*0114*/ 	.byte	0x00, 0xf0, 0x11, 0x00


	//----- nvinfo : EIATTR_KPARAM_INFO
	.align		4
.L_42:
        /*0118*/ 	.byte	0x04, 0x17
        /*011a*/ 	.short	(.L_44 - .L_43)
.L_43:
        /*011c*/ 	.word	0x00000000
        /*0120*/ 	.short	0x0008
        /*0122*/ 	.short	0x0034
        /*0124*/ 	.byte	0x00, 0xf0, 0x11, 0x00


	//----- nvinfo : EIATTR_KPARAM_INFO
	.align		4
.L_44:
        /*0128*/ 	.byte	0x04, 0x17
        /*012a*/ 	.short	(.L_46 - .L_45)
.L_45:
        /*012c*/ 	.word	0x00000000
        /*0130*/ 	.short	0x0007
        /*0132*/ 	.short	0x0030
        /*0134*/ 	.byte	0x00, 0xf0, 0x11, 0x00


	//----- nvinfo : EIATTR_KPARAM_INFO
	.align		4
.L_46:
        /*0138*/ 	.byte	0x04, 0x17
        /*013a*/ 	.short	(.L_48 - .L_47)
.L_47:
        /*013c*/ 	.word	0x00000000
        /*0140*/ 	.short	0x0006
        /*0142*/ 	.short	0x002c
        /*0144*/ 	.byte	0x00, 0xf0, 0x11, 0x00


	//----- nvinfo : EIATTR_KPARAM_INFO
	.align		4
.L_48:
        /*0148*/ 	.byte	0x04, 0x17
        /*014a*/ 	.short	(.L_50 - .L_49)
.L_49:
        /*014c*/ 	.word	0x00000000
        /*0150*/ 	.short	0x0005
        /*0152*/ 	.short	0x0028
        /*0154*/ 	.byte	0x00, 0xf0, 0x11, 0x00


	//----- nvinfo : EIATTR_KPARAM_INFO
	.align		4
.L_50:
        /*0158*/ 	.byte	0x04, 0x17
        /*015a*/ 	.short	(.L_52 - .L_51)
.L_51:
        /*015c*/ 	.word	0x00000000
        /*0160*/ 	.short	0x0004
        /*0162*/ 	.short	0x0020
        /*0164*/ 	.byte	0x00, 0xf4, 0x21, 0x00


	//----- nvinfo : EIATTR_KPARAM_INFO
	.align		4
.L_52:
        /*0168*/ 	.byte	0x04, 0x17
        /*016a*/ 	.short	(.L_54 - .L_53)
.L_53:
        /*016c*/ 	.word	0x00000000
        /*0170*/ 	.short	0x0003
        /*0172*/ 	.short	0x0018
        /*0174*/ 	.byte	0x00, 0xf4, 0x21, 0x00


	//----- nvinfo : EIATTR_KPARAM_INFO
	.align		4
.L_54:
        /*0178*/ 	.byte	0x04, 0x17
        /*017a*/ 	.short	(.L_56 - .L_55)
.L_55:
        /*017c*/ 	.word	0x00000000
        /*0180*/ 	.short	0x0002
        /*0182*/ 	.short	0x0010
        /*0184*/ 	.byte	0x00, 0xf4, 0x21, 0x00


	//----- nvinfo : EIATTR_KPARAM_INFO
	.align		4
.L_56:
        /*0188*/ 	.byte	0x04, 0x17
        /*018a*/ 	.short	(.L_58 - .L_57)
.L_57:
        /*018c*/ 	.word	0x00000000
        /*0190*/ 	.short	0x0001
        /*0192*/ 	.short	0x0008
        /*0194*/ 	.byte	0x00, 0xf4, 0x21, 0x00


	//----- nvinfo : EIATTR_KPARAM_INFO
	.align		4
.L_58:
        /*0198*/ 	.byte	0x04, 0x17
        /*019a*/ 	.short	(.L_60 - .L_59)
.L_59:
        /*019c*/ 	.word	0x00000000
        /*01a0*/ 	.short	0x0000
        /*01a2*/ 	.short	0x0000
        /*01a4*/ 	.byte	0x00, 0xf4, 0x21, 0x00


	//----- nvinfo : EIATTR_SPARSE_MMA_MASK
	.align		4
.L_60:
        /*01a8*/ 	.byte	0x03, 0x50
        /*01aa*/ 	.short	0x0000


	//----- nvinfo : EIATTR_MAXREG_COUNT
	.align		4
        /*01ac*/ 	.byte	0x03, 0x1b
        /*01ae*/ 	.short	0x00ff


	//----- nvinfo : EIATTR_NUM_BARRIERS
	.align		4
        /*01b0*/ 	.byte	0x02, 0x4c
        /*01b2*/ 	.byte	0x01
	.zero		1


	//----- nvinfo : EIATTR_ANNOTATIONS
	.align		4
        /*01b4*/ 	.byte	0x04, 0x55
        /*01b6*/ 	.short	(.L_62 - .L_61)


	//   ....[0]....
.L_61:
        /*01b8*/ 	.word	0x00000001
        /*01bc*/ 	.byte	0x10, 0x30, 0x00, 0x00, 0x01, 0x00, 0x00, 0x00, 0xa0, 0x31, 0x00, 0x00, 0x01, 0x00, 0x00, 0x00
        /* <DEDUP_REMOVED lines=41> */
        /*045c*/ 	.byte	0xb0, 0x52, 0x00, 0x00, 0x01, 0x00, 0x00, 0x00, 0xd0, 0x68, 0x00, 0x00


	//----- nvinfo : EIATTR_MERCURY_ISA_VERSION
	.align		4
.L_62:
        /*0468*/ 	.byte	0x03, 0x5f
        /*046a*/ 	.short	0x0101


	//----- nvinfo : EIATTR_COOP_GROUP_MASK_REGIDS
	.align		4
        /*046c*/ 	.byte	0x04, 0x29
        /*046e*/ 	.short	(.L_64 - .L_63)


	//   ....[0]....
.L_63:
        /*0470*/ 	.word	0xffffffff


	//   ....[1]....
        /*0474*/ 	.word	0xffffffff


	//   ....[2]....
        /*0478*/ 	.word	0xffffffff


	//   ....[3]....
        /*047c*/ 	.word	0xffffffff


	//   ....[4]....
        /*0480*/ 	.word	0xffffffff


	//   ....[5]....
        /*0484*/ 	.word	0xffffffff


	//   ....[6]....
        /*0488*/ 	.word	0xffffffff


	//   ....[7]....
        /*048c*/ 	.word	0xffffffff


	//----- nvinfo : EIATTR_COOP_GROUP_INSTR_OFFSETS
	.align		4
.L_64:
        /*0490*/ 	.byte	0x04, 0x28
        /*0492*/ 	.short	(.L_66 - .L_65)


	//   ....[0]....
.L_65:
        /*0494*/ 	.word	0x00006880


	//   ....[1]....
        /*0498*/ 	.word	0x00006890


	//   ....[2]....
        /*049c*/ 	.word	0x000068f0


	//   ....[3]....
        /*04a0*/ 	.word	0x000069c0


	//   ....[4]....
        /*04a4*/ 	.word	0x000076d0


	//   ....[5]....
        /*04a8*/ 	.word	0x000076e0


	//   ....[6]....
        /*04ac*/ 	.word	0x00007720


	//   ....[7]....
        /*04b0*/ 	.word	0x00007730


	//----- nvinfo : EIATTR_EXIT_INSTR_OFFSETS
	.align		4
.L_66:
        /*04b4*/ 	.byte	0x04, 0x1c
        /*04b6*/ 	.short	(.L_68 - .L_67)


	//   ....[0]....
.L_67:
        /*04b8*/ 	.word	0x0000ca90


	//   ....[1]....
        /*04bc*/ 	.word	0x0000cb40


	//----- nvinfo : EIATTR_REQNTID
	.align		4
.L_68:
        /*04c0*/ 	.byte	0x04, 0x10
        /*04c2*/ 	.short	(.L_70 - .L_69)
.L_69:
        /*04c4*/ 	.word	0x00000100
        /*04c8*/ 	.word	0x00000001
        /*04cc*/ 	.word	0x00000001


	//----- nvinfo : EIATTR_CBANK_PARAM_SIZE
	.align		4
.L_70:
        /*04d0*/ 	.byte	0x03, 0x19
        /*04d2*/ 	.short	0x0088


	//----- nvinfo : EIATTR_PARAM_CBANK
	.align		4
        /*04d4*/ 	.byte	0x04, 0x0a
        /*04d6*/ 	.short	(.L_72 - .L_71)
	.align		4
.L_71:
        /*04d8*/ 	.word	index@(.nv.constant0.attn_fwd)
        /*04dc*/ 	.short	0x0210
        /*04de*/ 	.short	0x0088


	//----- nvinfo : EIATTR_SW_WAR
	.align		4
.L_72:
        /*04e0*/ 	.byte	0x04, 0x36
        /*04e2*/ 	.short	(.L_74 - .L_73)
.L_73:
        /*04e4*/ 	.word	0x00000008
.L_74:


//--------------------- .nv.callgraph             --------------------------
	.section	.nv.callgraph,"",@"SHT_CUDA_CALLGRAPH"
	.align	4
	.sectionentsize	8
	.align		4
        /*0000*/ 	.word	0x00000000
	.align		4
        /*0004*/ 	.word	0xffffffff
	.align		4
        /*0008*/ 	.word	0x00000000
	.align		4
        /*000c*/ 	.word	0xfffffffe
	.align		4
        /*0010*/ 	.word	0x00000000
	.align		4
        /*0014*/ 	.word	0xfffffffd
	.align		4
        /*0018*/ 	.word	0x00000000
	.align		4
        /*001c*/ 	.word	0xfffffffc


//--------------------- .nv.constant4             --------------------------
	.section	.nv.constant4,"a",@progbits
	.align	8
	.align		8
.nv.constant4:
        /*0000*/ 	.dword	_$_str


//--------------------- .text.attn_fwd            --------------------------
	.section	.text.attn_fwd,"ax",@progbits
	.align	128
        .global         attn_fwd
        .type           attn_fwd,@function
        .size           attn_fwd,(.L_x_3 - attn_fwd)
        .other          attn_fwd,@"STO_CUDA_ENTRY STV_DEFAULT"
attn_fwd:
.text.attn_fwd:
[----:B------:R-:W0:Y:S01]  /*0000*/  LDC R1, c[0x0][0x28] ;  /* 0x00000a00ff017b82 */ /* 0x000e220000000800 */
[----:B------:R-:W1:Y:S07]  /*0010*/  S2R R160, SR_TID.X ;  /* 0x0000000000a07919 */ /* 0x000e6e0000002100 */
[----:B------:R-:W2:Y:S01]  /*0020*/  LDC.64 R4, c[0x0][0x240] ;  /* 0x00009000ff047b82 */ /* 0x000ea20000000a00 */
[----:B------:R-:W-:Y:S01]  /*0030*/  ULDC.64 UR60, c[0x0][0x208] ;  /* 0x00008200003c7ab9 */ /* 0x000fe20000000a00 */
[----:B0-----:R-:W-:Y:S01]  /*0040*/  VIADD R1, R1, 0xfffffea8 ;  /* 0xfffffea801017836 */ /* 0x001fe20000000000 */
[----:B------:R-:W0:Y:S01]  /*0050*/  S2R R3, SR_CTAID.X ;  /* 0x0000000000037919 */ /* 0x000e220000002500 */
[----:B------:R-:W2:Y:S04]  /*0060*/  S2R R162, SR_CTAID.Y ;  /* 0x0000000000a27919 */ /* 0x000ea80000002600 */
[----:B------:R-:W3:Y:S08]  /*0070*/  LDC R17, c[0x0][0x248] ;  /* 0x00009200ff117b82 */ /* 0x000ef00000000800 */
[----:B------:R-:W4:Y:S08]  /*0080*/  LDC.64 R8, c[0x0][0x210] ;  /* 0x00008400ff087b82 */ /* 0x000f300000000a00 */
[----:B------:R-:W5:Y:S01]  /*0090*/  LDC R161, c[0x0][0x280] ;  /* 0x0000a000ffa17b82 */ /* 0x000f620000000800 */
[----:B-1----:R-:W-:-:S02]  /*00a0*/  LOP3.LUT R0, R160, 0x3f, RZ, 0xc0, !PT ;  /* 0x0000003fa0007812 */ /* 0x002fc400078ec0ff */
[----:B------:R-:W-:-:S03]  /*00b0*/  SHF.R.U32.HI R2, RZ, 0x6, R160 ;  /* 0x00000006ff027819 */ /* 0x000fc600000116a0 */
[----:B0-----:R-:W-:Y:S01]  /*00c0*/  IMAD R7, R3, 0x40, R0 ;  /* 0x0000004003077824 */ /* 0x001fe200078e0200 */
[----:B------:R-:W-:Y:S01]  /*00d0*/  SGXT.U32 R6, R2, 0x2 ;  /* 0x000000020206781a */ /* 0x000fe20000000000 */
[----:B--2---:R-:W-:Y:S02]  /*00e0*/  IMAD R2, R162, R4, RZ ;  /* 0x00000004a2027224 */ /* 0x004fe400078e02ff */
[----:B------:R-:W-:Y:S02]  /*00f0*/  IMAD R3, R7, R5, RZ ;  /* 0x0000000507037224 */ /* 0x000fe400078e02ff */
[----:B------:R-:W-:Y:S02]  /*0100*/  IMAD.SHL.U32 R5, R2, 0x2, RZ ;  /* 0x0000000202057824 */ /* 0x000fe400078e00ff */
[----:B------:R-:W-:Y:S02]  /*0110*/  IMAD.SHL.U32 R4, R3, 0x2, RZ ;  /* 0x0000000203047824 */ /* 0x000fe400078e00ff */
[----:B---3--:R-:W-:-:S02]  /*0120*/  IMAD R6, R6, R17, RZ ;  /* 0x0000001106067224 */ /* 0x008fc400078e02ff */
[----:B------:R-:W-:Y:S01]  /*0130*/  IMAD.HI R2, R2, 0x2, RZ ;  /* 0x0000000202027827 */ /* 0x000fe200078e02ff */
[----:B----4-:R-:W-:-:S03]  /*0140*/  IADD3 R5, P0, P1, R4, R8, R5 ;  /* 0x0000000804057210 */ /* 0x010fc6000791e005 */
[----:B------:R-:W-:-:S04]  /*0150*/  IMAD.HI R3, R3, 0x2, RZ ;  /* 0x0000000203037827 */ /* 0x000fc800078e02ff */
[----:B------:R-:W-:Y:S01]  /*0160*/  IMAD R14, R17, 0x4, R6 ;  /* 0x00000004110e7824 */ /* 0x000fe200078e0206 */
[----:B------:R-:W-:Y:S02]  /*0170*/  IADD3.X R3, R3, R9, R2, P0, P1 ;  /* 0x0000000903037210 */ /* 0x000fe400007e2402 */
[----:B------:R-:W-:Y:S01]  /*0180*/  LEA R8, P0, R6, R5, 0x1 ;  /* 0x0000000506087211 */ /* 0x000fe200078008ff */
[----:B------:R-:W-:-:S03]  /*0190*/  IMAD R4, R17, 0x4, R14 ;  /* 0x0000000411047824 */ /* 0x000fc600078e020e */
[----:B------:R-:W-:Y:S01]  /*01a0*/  LEA.HI.X.SX32 R9, R6, R3, 0x1, P0 ;  /* 0x0000000306097211 */ /* 0x000fe200000f0eff */
[C---:B------:R-:W-:Y:S01]  /*01b0*/  IMAD R6, R17.reuse, 0x4, R4 ;  /* 0x0000000411067824 */ /* 0x040fe200078e0204 */
[-C--:B------:R-:W-:Y:S02]  /*01c0*/  LEA R12, P1, R4, R5.reuse, 0x1 ;  /* 0x00000005040c7211 */ /* 0x080fe400078208ff */
[----:B------:R-:W-:Y:S01]  /*01d0*/  LEA R10, P0, R14, R5, 0x1 ;  /* 0x000000050e0a7211 */ /* 0x000fe200078008ff */
[C---:B------:R-:W-:Y:S01]  /*01e0*/  IMAD R16, R17.reuse, 0x4, R6 ;  /* 0x0000000411107824 */ /* 0x040fe200078e0206 */
[-C--:B------:R-:W-:Y:S01]  /*01f0*/  LEA.HI.X.SX32 R13, R4, R3.reuse, 0x1, P1 ;  /* 0x00000003040d7211 */ /* 0x080fe200008f0eff */
[----:B------:R-:W2:Y:S01]  /*0200*/  LDG.E.U16 R2, desc[UR60][R8.64] ;  /* 0x0000003c08027981 */ /* 0x000ea2000c1e1500 */
[----:B------:R-:W-:Y:S01]  /*0210*/  LEA.HI.X.SX32 R11, R14, R3, 0x1, P0 ;  /* 0x000000030e0b7211 */ /* 0x000fe200000f0eff */
[----:B------:R-:W-:Y:S01]  /*0220*/  IMAD R22, R17, 0x4, R16 ;  /* 0x0000000411167824 */ /* 0x000fe200078e0210 */
[-C--:B------:R-:W-:Y:S01]  /*0230*/  LEA R14, P0, R6, R5.reuse, 0x1 ;  /* 0x00000005060e7211 */ /* 0x080fe200078008ff */
[----:B------:R0:W3:Y:S01]  /*0240*/  LDG.E.U16 R4, desc[UR60][R12.64] ;  /* 0x0000003c0c047981 */ /* 0x0000e2000c1e1500 */
[----:B------:R-:W-:-:S02]  /*0250*/  LEA R18, P1, R16, R5, 0x1 ;  /* 0x0000000510127211 */ /* 0x000fc400078208ff */
[-C--:B------:R-:W-:Y:S02]  /*0260*/  LEA.HI.X.SX32 R15, R6, R3.reuse, 0x1, P0 ;  /* 0x00000003060f7211 */ /* 0x080fe400000f0eff */
[----:B------:R-:W-:Y:S01]  /*0270*/  LEA.HI.X.SX32 R19, R16, R3, 0x1, P1 ;  /* 0x0000000310137211 */ /* 0x000fe200008f0eff */
[C---:B------:R-:W-:Y:S01]  /*0280*/  IMAD R16, R17.reuse, 0x4, R22 ;  /* 0x0000000411107824 */ /* 0x040fe200078e0216 */
[C---:B------:R-:W-:Y:S01]  /*0290*/  LEA R20, P0, R22.reuse, R5, 0x1 ;  /* 0x0000000516147211 */ /* 0x040fe200078008ff */
[----:B------:R1:W4:Y:S03]  /*02a0*/  LDG.E.U16 R7, desc[UR60][R14.64] ;  /* 0x0000003c0e077981 */ /* 0x000326000c1e1500 */
[----:B------:R-:W-:Y:S01]  /*02b0*/  LEA.HI.X.SX32 R21, R22, R3, 0x1, P0 ;  /* 0x0000000316157211 */ /* 0x000fe200000f0eff */
[C---:B0-----:R-:W-:Y:S01]  /*02c0*/  IMAD R12, R17.reuse, 0x4, R16 ;  /* 0x00000004110c7824 */ /* 0x041fe200078e0210 */
[C---:B------:R-:W-:Y:S01]  /*02d0*/  LEA R22, P0, R16.reuse, R5, 0x1 ;  /* 0x0000000510167211 */ /* 0x040fe200078008ff */
[----:B------:R0:W4:Y:S03]  /*02e0*/  LDG.E.U16 R8, desc[UR60][R18.64] ;  /* 0x0000003c12087981 */ /* 0x000126000c1e1500 */
[----:B------:R-:W-:Y:S01]  /*02f0*/  LEA.HI.X.SX32 R23, R16, R3, 0x1, P0 ;  /* 0x0000000310177211 */ /* 0x000fe200000f0eff */
[C---:B------:R-:W-:Y:S01]  /*0300*/  IMAD R16, R17.reuse, 0x4, R12 ;  /* 0x0000000411107824 */ /* 0x040fe200078e020c */
[-C--:B------:R-:W-:Y:S01]  /*0310*/  LEA R24, P0, R12, R5.reuse, 0x1 ;  /* 0x000000050c187211 */ /* 0x080fe200078008ff */
[----:B------:R-:W4:Y:S02]  /*0320*/  LDG.E.U16 R6, desc[UR60][R10.64] ;  /* 0x0000003c0a067981 */ /* 0x000f24000c1e1500 */
[C---:B------:R-:W-:Y:S01]  /*0330*/  IMAD R30, R17.reuse, 0x4, R16 ;  /* 0x00000004111e7824 */ /* 0x040fe200078e0210 */
[----:B------:R-:W-:Y:S01]  /*0340*/  LEA R26, P1, R16, R5, 0x1 ;  /* 0x00000005101a7211 */ /* 0x000fe200078208ff */
[----:B------:R5:W4:Y:S01]  /*0350*/  LDG.E.U16 R9, desc[UR60][R20.64] ;  /* 0x0000003c14097981 */ /* 0x000b22000c1e1500 */
[----:B------:R-:W-:Y:S01]  /*0360*/  LEA.HI.X.SX32 R25, R12, R3, 0x1, P0 ;  /* 0x000000030c197211 */ /* 0x000fe200000f0eff */
[----:B-1----:R-:W-:Y:S01]  /*0370*/  IMAD R14, R17, 0x4, R30 ;  /* 0x00000004110e7824 */ /* 0x002fe200078e021e */
[----:B------:R-:W-:-:S02]  /*0380*/  LEA R28, P0, R30, R5, 0x1 ;  /* 0x000000051e1c7211 */ /* 0x000fc400078008ff */
[-C--:B------:R-:W-:Y:S01]  /*0390*/  LEA.HI.X.SX32 R27, R16, R3.reuse, 0x1, P1 ;  /* 0x00000003101b7211 */ /* 0x080fe200008f0eff */
[C---:B------:R-:W-:Y:S01]  /*03a0*/  IMAD R16, R17.reuse, 0x4, R14 ;  /* 0x0000000411107824 */ /* 0x040fe200078e020e */
[----:B------:R-:W-:Y:S01]  /*03b0*/  LEA.HI.X.SX32 R29, R30, R3, 0x1, P0 ;  /* 0x000000031e1d7211 */ /* 0x000fe200000f0eff */
[----:B------:R1:W4:Y:S01]  /*03c0*/  LDG.E.U16 R10, desc[UR60][R22.64] ;  /* 0x0000003c160a7981 */ /* 0x000322000c1e1500 */
[C---:B0-----:R-:W-:Y:S01]  /*03d0*/  LEA R18, P0, R14.reuse, R5, 0x1 ;  /* 0x000000050e127211 */ /* 0x041fe200078008ff */
[C---:B------:R-:W-:Y:S02]  /*03e0*/  IMAD R30, R17.reuse, 0x4, R16 ;  /* 0x00000004111e7824 */ /* 0x040fe400078e0210 */
[----:B------:R0:W4:Y:S01]  /*03f0*/  LDG.E.U16 R11, desc[UR60][R24.64] ;  /* 0x0000003c180b7981 */ /* 0x000122000c1e1500 */
[----:B------:R-:W-:Y:S01]  /*0400*/  LEA.HI.X.SX32 R19, R14, R3, 0x1, P0 ;  /* 0x000000030e137211 */ /* 0x000fe200000f0eff */
[----:B------:R-:W-:Y:S01]  /*0410*/  IMAD R32, R17, 0x4, R30 ;  /* 0x0000000411207824 */ /* 0x000fe200078e021e */
[-C--:B-----5:R-:W-:Y:S01]  /*0420*/  LEA R20, P0, R16, R5.reuse, 0x1 ;  /* 0x0000000510147211 */ /* 0x0a0fe200078008ff */
[----:B------:R5:W4:Y:S01]  /*0430*/  LDG.E.U16 R12, desc[UR60][R26.64] ;  /* 0x0000003c1a0c7981 */ /* 0x000b22000c1e1500 */
[----:B-1----:R-:W-:-:S02]  /*0440*/  LEA R22, P1, R30, R5, 0x1 ;  /* 0x000000051e167211 */ /* 0x002fc400078208ff */
[-C--:B------:R-:W-:Y:S01]  /*0450*/  LEA.HI.X.SX32 R21, R16, R3.reuse, 0x1, P0 ;  /* 0x0000000310157211 */ /* 0x080fe200000f0eff */
[----:B------:R1:W4:Y:S01]  /*0460*/  LDG.E.U16 R13, desc[UR60][R28.64] ;  /* 0x0000003c1c0d7981 */ /* 0x000322000c1e1500 */
[----:B------:R-:W-:Y:S01]  /*0470*/  LEA.HI.X.SX32 R23, R30, R3, 0x1, P1 ;  /* 0x000000031e177211 */ /* 0x000fe200008f0eff */
[C---:B------:R-:W-:Y:S01]  /*0480*/  IMAD R30, R17.reuse, 0x4, R32 ;  /* 0x00000004111e7824 */ /* 0x040fe200078e0220 */
[C---:B0-----:R-:W-:Y:S01]  /*0490*/  LEA R24, P0, R32.reuse, R5, 0x1 ;  /* 0x0000000520187211 */ /* 0x041fe200078008ff */
[----:B------:R-:W4:Y:S03]  /*04a0*/  LDG.E.U16 R14, desc[UR60][R18.64] ;  /* 0x0000003c120e7981 */ /* 0x000f26000c1e1500 */
[----:B------:R-:W-:Y:S01]  /*04b0*/  LEA.HI.X.SX32 R25, R32, R3, 0x1, P0 ;  /* 0x0000000320197211 */ /* 0x000fe200000f0eff */
[C---:B------:R-:W-:Y:S01]  /*04c0*/  IMAD R32, R17.reuse, 0x4, R30 ;  /* 0x0000000411207824 */ /* 0x040fe200078e021e */
[C---:B-----5:R-:W-:Y:S01]  /*04d0*/  LEA R26, P0, R30.reuse, R5, 0x1 ;  /* 0x000000051e1a7211 */ /* 0x060fe200078008ff */
[----:B------:R0:W5:Y:S02]  /*04e0*/  LDG.E.U16 R16, desc[UR60][R22.64] ;  /* 0x0000003c16107981 */ /* 0x000164000c1e1500 */
[C---:B------:R-:W-:Y:S01]  /*04f0*/  IMAD R34, R17.reuse, 0x4, R32 ;  /* 0x0000000411227824 */ /* 0x040fe200078e0220 */
[----:B------:R-:W-:Y:S01]  /*0500*/  LEA.HI.X.SX32 R27, R30, R3, 0x1, P0 ;  /* 0x000000031e1b7211 */ /* 0x000fe200000f0eff */
[----:B------:R0:W5:Y:S02]  /*0510*/  LDG.E.U16 R18, desc[UR60][R24.64] ;  /* 0x0000003c18127981 */ /* 0x000164000c1e1500 */
[C---:B------:R-:W-:Y:S01]  /*0520*/  IMAD R36, R17.reuse, 0x4, R34 ;  /* 0x0000000411247824 */ /* 0x040fe200078e0222 */
[C---:B-1----:R-:W-:Y:S01]  /*0530*/  LEA R28, P0, R32.reuse, R5, 0x1 ;  /* 0x00000005201c7211 */ /* 0x042fe200078008ff */
[----:B------:R1:W5:Y:S02]  /*0540*/  LDG.E.U16 R19, desc[UR60][R26.64] ;  /* 0x0000003c1a137981 */ /* 0x000364000c1e1500 */
[C---:B0-----:R-:W-:Y:S01]  /*0550*/  IMAD R22, R17.reuse, 0x4, R36 ;  /* 0x0000000411167824 */ /* 0x041fe200078e0224 */
[----:B------:R-:W-:Y:S01]  /*0560*/  LEA.HI.X.SX32 R29, R32, R3, 0x1, P0 ;  /* 0x00000003201d7211 */ /* 0x000fe200000f0eff */
[----:B------:R-:W5:Y:S01]  /*0570*/  LDG.E.U16 R15, desc[UR60][R20.64] ;  /* 0x0000003c140f7981 */ /* 0x000f62000c1e1500 */
[-C--:B------:R-:W-:Y:S01]  /*0580*/  LEA R30, P1, R34, R5.reuse, 0x1 ;  /* 0x00000005221e7211 */ /* 0x080fe200078208ff */
[----:B------:R-:W-:Y:S01]  /*0590*/  IMAD R24, R17, 0x4, R22 ;  /* 0x0000000411187824 */ /* 0x000fe200078e0216 */
[----:B------:R-:W-:-:S02]  /*05a0*/  LEA R32, P0, R36, R5, 0x1 ;  /* 0x0000000524207211 */ /* 0x000fc400078008ff */
[-C--:B------:R-:W-:Y:S01]  /*05b0*/  LEA.HI.X.SX32 R31, R34, R3.reuse, 0x1, P1 ;  /* 0x00000003221f7211 */ /* 0x080fe200008f0eff */
[C---:B------:R-:W-:Y:S01]  /*05c0*/  IMAD R40, R17.reuse, 0x4, R24 ;  /* 0x0000000411287824 */ /* 0x040fe200078e0218 */
[----:B------:R-:W-:Y:S02]  /*05d0*/  LEA.HI.X.SX32 R33, R36, R3, 0x1, P0 ;  /* 0x0000000324217211 */ /* 0x000fe400000f0eff */
[-C--:B------:R-:W-:Y:S01]  /*05e0*/  LEA R34, P0, R22, R5.reuse, 0x1 ;  /* 0x0000000516227211 */ /* 0x080fe200078008ff */
[----:B-1----:R-:W-:Y:S01]  /*05f0*/  IMAD R26, R17, 0x4, R40 ;  /* 0x00000004111a7824 */ /* 0x002fe200078e0228 */
[----:B------:R-:W-:Y:S01]  /*0600*/  LEA R38, P1, R40, R5, 0x1 ;  /* 0x0000000528267211 */ /* 0x000fe200078208ff */
[----:B------:R0:W5:Y:S01]  /*0610*/  LDG.E.U16 R20, desc[UR60][R28.64] ;  /* 0x0000003c1c147981 */ /* 0x000162000c1e1500 */
[----:B------:R-:W-:Y:S02]  /*0620*/  LEA.HI.X.SX32 R35, R22, R3, 0x1, P0 ;  /* 0x0000000316237211 */ /* 0x000fe400000f0eff */
[----:B------:R-:W-:Y:S01]  /*0630*/  LEA R36, P0, R24, R5, 0x1 ;  /* 0x0000000518247211 */ /* 0x000fe200078008ff */
[----:B------:R1:W5:Y:S01]  /*0640*/  LDG.E.U16 R21, desc[UR60][R30.64] ;  /* 0x0000003c1e157981 */ /* 0x000362000c1e1500 */
[----:B------:R-:W-:-:S02]  /*0650*/  LEA.HI.X.SX32 R39, R40, R3, 0x1, P1 ;  /* 0x0000000328277211 */ /* 0x000fc400008f0eff */
[----:B------:R-:W-:Y:S01]  /*0660*/  LEA.HI.X.SX32 R37, R24, R3, 0x1, P0 ;  /* 0x0000000318257211 */ /* 0x000fe200000f0eff */
[----:B------:R1:W5:Y:S01]  /*0670*/  LDG.E.U16 R22, desc[UR60][R32.64] ;  /* 0x0000003c20167981 */ /* 0x000362000c1e1500 */
[C---:B------:R-:W-:Y:S01]  /*0680*/  LEA R40, P0, R26.reuse, R5, 0x1 ;  /* 0x000000051a287211 */ /* 0x040fe200078008ff */
[C---:B0-----:R-:W-:Y:S02]  /*0690*/  IMAD R28, R17.reuse, 0x4, R26 ;  /* 0x00000004111c7824 */ /* 0x041fe400078e021a */
[----:B------:R0:W5:Y:S01]  /*06a0*/  LDG.E.U16 R24, desc[UR60][R36.64] ;  /* 0x0000003c24187981 */ /* 0x000162000c1e1500 */
[----:B------:R-:W-:Y:S01]  /*06b0*/  LEA.HI.X.SX32 R41, R26, R3, 0x1, P0 ;  /* 0x000000031a297211 */ /* 0x000fe200000f0eff */
[C---:B------:R-:W-:Y:S01]  /*06c0*/  IMAD R42, R17.reuse, 0x4, R28 ;  /* 0x00000004112a7824 */ /* 0x040fe200078e021c */
[C---:B-1----:R-:W-:Y:S01]  /*06d0*/  LEA R30, P0, R28.reuse, R5, 0x1 ;  /* 0x000000051c1e7211 */ /* 0x042fe200078008ff */
[----:B------:R1:W5:Y:S03]  /*06e0*/  LDG.E.U16 R23, desc[UR60][R34.64] ;  /* 0x0000003c22177981 */ /* 0x000366000c1e1500 */
[----:B------:R-:W-:Y:S01]  /*06f0*/  LEA.HI.X.SX32 R31, R28, R3, 0x1, P0 ;  /* 0x000000031c1f7211 */ /* 0x000fe200000f0eff */
[C---:B------:R-:W-:Y:S01]  /*0700*/  IMAD R28, R17.reuse, 0x4, R42 ;  /* 0x00000004111c7824 */ /* 0x040fe200078e022a */
[C---:B------:R-:W-:Y:S01]  /*0710*/  LEA R32, P0, R42.reuse, R5, 0x1 ;  /* 0x000000052a207211 */ /* 0x040fe200078008ff */
[----:B------:R1:W5:Y:S02]  /*0720*/  LDG.E.U16 R25, desc[UR60][R38.64] ;  /* 0x0000003c26197981 */ /* 0x000364000c1e1500 */
[C---:B------:R-:W-:Y:S01]  /*0730*/  IMAD R44, R17.reuse, 0x4, R28 ;  /* 0x00000004112c7824 */ /* 0x040fe200078e021c */
[----:B------:R-:W-:Y:S01]  /*0740*/  LEA.HI.X.SX32 R33, R42, R3, 0x1, P0 ;  /* 0x000000032a217211 */ /* 0x000fe200000f0eff */
[----:B------:R1:W5:Y:S02]  /*0750*/  LDG.E.U16 R26, desc[UR60][R40.64] ;  /* 0x0000003c281a7981 */ /* 0x000364000c1e1500 */
[C---:B------:R-:W-:Y:S01]  /*0760*/  IMAD R42, R17.reuse, 0x4, R44 ;  /* 0x00000004112a7824 */ /* 0x040fe200078e022c */
[C---:B0-----:R-:W-:Y:S01]  /*0770*/  LEA R36, P0, R44.reuse, R5, 0x1 ;  /* 0x000000052c247211 */ /* 0x041fe200078008ff */
[----:B------:R-:W5:Y:S03]  /*0780*/  LDG.E.U16 R27, desc[UR60][R30.64] ;  /* 0x0000003c1e1b7981 */ /* 0x000f66000c1e1500 */
[----:B------:R-:W-:Y:S01]  /*0790*/  LEA.HI.X.SX32 R37, R44, R3, 0x1, P0 ;  /* 0x000000032c257211 */ /* 0x000fe200000f0eff */
[----:B------:R-:W-:Y:S01]  /*07a0*/  IMAD R44, R17, 0x4, R42 ;  /* 0x00000004112c7824 */ /* 0x000fe200078e022a */
[----:B-1----:R-:W-:-:S02]  /*07b0*/  LEA R34, P1, R28, R5, 0x1 ;  /* 0x000000051c227211 */ /* 0x002fc400078208ff */
[----:B------:R-:W-:Y:S01]  /*07c0*/  LEA R38, P0, R42, R5, 0x1 ;  /* 0x000000052a267211 */ /* 0x000fe200078008ff */
[C---:B------:R-:W-:Y:S01]  /*07d0*/  IMAD R46, R17.reuse, 0x4, R44 ;  /* 0x00000004112e7824 */ /* 0x040fe200078e022c */
[-C--:B------:R-:W-:Y:S01]  /*07e0*/  LEA.HI.X.SX32 R35, R28, R3.reuse, 0x1, P1 ;  /* 0x000000031c237211 */ /* 0x080fe200008f0eff */
[----:B------:R-:W5:Y:S01]  /*07f0*/  LDG.E.U16 R30, desc[UR60][R36.64] ;  /* 0x0000003c241e7981 */ /* 0x000f62000c1e1500 */
[----:B------:R-:W-:Y:S01]  /*0800*/  LEA.HI.X.SX32 R39, R42, R3, 0x1, P0 ;  /* 0x000000032a277211 */ /* 0x000fe200000f0eff */
[----:B------:R-:W-:Y:S01]  /*0810*/  IMAD R48, R17, 0x4, R46 ;  /* 0x0000000411307824 */ /* 0x000fe200078e022e */
[-C--:B------:R-:W-:Y:S01]  /*0820*/  LEA R40, P0, R44, R5.reuse, 0x1 ;  /* 0x000000052c287211 */ /* 0x080fe200078008ff */
[----:B------:R0:W5:Y:S01]  /*0830*/  LDG.E.U16 R29, desc[UR60][R34.64] ;  /* 0x0000003c221d7981 */ /* 0x000162000c1e1500 */
[----:B------:R-:W-:Y:S02]  /*0840*/  LEA R42, P1, R46, R5, 0x1 ;  /* 0x000000052e2a7211 */ /* 0x000fe400078208ff */
[----:B------:R-:W-:Y:S01]  /*0850*/  LEA.HI.X.SX32 R41, R44, R3, 0x1, P0 ;  /* 0x000000032c297211 */ /* 0x000fe200000f0eff */
[----:B------:R1:W5:Y:S01]  /*0860*/  LDG.E.U16 R31, desc[UR60][R38.64] ;  /* 0x0000003c261f7981 */ /* 0x000362000c1e1500 */
[----:B------:R-:W-:-:S03]  /*0870*/  LEA R44, P0, R48, R5, 0x1 ;  /* 0x00000005302c7211 */ /* 0x000fc600078008ff */
[----:B------:R-:W5:Y:S01]  /*0880*/  LDG.E.U16 R28, desc[UR60][R32.64] ;  /* 0x0000003c201c7981 */ /* 0x000f62000c1e1500 */
[----:B0-----:R-:W-:Y:S01]  /*0890*/  IMAD R34, R17, 0x4, R48 ;  /* 0x0000000411227824 */ /* 0x001fe200078e0230 */
[----:B------:R-:W-:-:S03]  /*08a0*/  LEA.HI.X.SX32 R43, R46, R3, 0x1, P1 ;  /* 0x000000032e2b7211 */ /* 0x000fc600008f0eff */
[C---:B------:R-:W-:Y:S01]  /*08b0*/  IMAD R36, R17.reuse, 0x4, R34 ;  /* 0x0000000411247824 */ /* 0x040fe200078e0222 */
[----:B------:R-:W-:Y:S02]  /*08c0*/  LEA.HI.X.SX32 R45, R48, R3, 0x1, P0 ;  /* 0x00000003302d7211 */ /* 0x000fe400000f0eff */
[C---:B------:R-:W-:Y:S01]  /*08d0*/  LEA R46, P0, R34.reuse, R5, 0x1 ;  /* 0x00000005222e7211 */ /* 0x040fe200078008ff */
[C---:B------:R-:W-:Y:S01]  /*08e0*/  IMAD R52, R17.reuse, 0x4, R36 ;  /* 0x0000000411347824 */ /* 0x040fe200078e0224 */
[----:B------:R0:W5:Y:S02]  /*08f0*/  LDG.E.U16 R32, desc[UR60][R40.64] ;  /* 0x0000003c28207981 */ /* 0x000164000c1e1500 */
[----:B------:R-:W-:Y:S01]  /*0900*/  LEA.HI.X.SX32 R47, R34, R3, 0x1, P0 ;  /* 0x00000003222f7211 */ /* 0x000fe200000f0eff */
[----:B-1----:R-:W-:Y:S01]  /*0910*/  IMAD R38, R17, 0x4, R52 ;  /* 0x0000000411267824 */ /* 0x002fe200078e0234 */
[-C--:B------:R-:W-:Y:S01]  /*0920*/  LEA R48, P0, R36, R5.reuse, 0x1 ;  /* 0x0000000524307211 */ /* 0x080fe200078008ff */
[----:B------:R1:W5:Y:S01]  /*0930*/  LDG.E.U16 R33, desc[UR60][R42.64] ;  /* 0x0000003c2a217981 */ /* 0x000362000c1e1500 */
[----:B------:R-:W-:-:S02]  /*0940*/  LEA R50, P1, R52, R5, 0x1 ;  /* 0x0000000534327211 */ /* 0x000fc400078208ff */
[-C--:B------:R-:W-:Y:S01]  /*0950*/  LEA.HI.X.SX32 R49, R36, R3.reuse, 0x1, P0 ;  /* 0x0000000324317211 */ /* 0x080fe200000f0eff */
[----:B------:R1:W5:Y:S01]  /*0960*/  LDG.E.U16 R34, desc[UR60][R44.64] ;  /* 0x0000003c2c227981 */ /* 0x000362000c1e1500 */
[----:B------:R-:W-:Y:S01]  /*0970*/  LEA.HI.X.SX32 R51, R52, R3, 0x1, P1 ;  /* 0x0000000334337211 */ /* 0x000fe200008f0eff */
[C---:B0-----:R-:W-:Y:S01]  /*0980*/  IMAD R40, R17.reuse, 0x4, R38 ;  /* 0x0000000411287824 */ /* 0x041fe200078e0226 */
[C---:B------:R-:W-:Y:S01]  /*0990*/  LEA R52, P0, R38.reuse, R5, 0x1 ;  /* 0x0000000526347211 */ /* 0x040fe200078008ff */
[----:B------:R0:W5:Y:S03]  /*09a0*/  LDG.E.U16 R36, desc[UR60][R48.64] ;  /* 0x0000003c30247981 */ /* 0x000166000c1e1500 */
        /* <DEDUP_REMOVED lines=102> */
[C---:B--2---:R-:W-:Y:S01]  /*1010*/  LEA R68, P0, R78.reuse, R5, 0x1 ;  /* 0x000000054e447211 */ /* 0x044fe200078008ff */
        /* <DEDUP_REMOVED lines=8> */
[----:B------:R-:W-:-:S04]  /*10a0*/  IMAD R80, R17, 0x4, R78 ;  /* 0x0000000411507824 */ /* 0x000fc800078e024e */
[C---:B------:R-:W-:Y:S01]  /*10b0*/  IMAD R82, R17.reuse, 0x4, R80 ;  /* 0x0000000411527824 */ /* 0x040fe200078e0250 */
[C---:B-1----:R-:W-:Y:S01]  /*10c0*/  LEA R74, P0, R78.reuse, R5, 0x1 ;  /* 0x000000054e4a7211 */ /* 0x042fe200078008ff */
[----:B------:R0:W5:Y:S02]  /*10d0*/  LDG.E.U16 R66, desc[UR60][R72.64] ;  /* 0x0000003c48427981 */ /* 0x000164000c1e1500 */
[----:B------:R-:W-:Y:S01]  /*10e0*/  IMAD R84, R17, 0x4, R82 ;  /* 0x0000000411547824 */ /* 0x000fe200078e0252 */
[----:B------:R-:W-:-:S03]  /*10f0*/  LEA.HI.X.SX32 R75, R78, R3, 0x1, P0 ;  /* 0x000000034e4b7211 */ /* 0x000fc600000f0eff */
[C---:B------:R-:W-:Y:S01]  /*1100*/  IMAD R86, R17.reuse, 0x4, R84 ;  /* 0x0000000411567824 */ /* 0x040fe200078e0254 */
[-C--:B--2---:R-:W-:Y:S01]  /*1110*/  LEA R70, P1, R64, R5.reuse, 0x1 ;  /* 0x0000000540467211 */ /* 0x084fe200078208ff */
[----:B------:R1:W2:Y:S01]  /*1120*/  LDG.E.U16 R67, desc[UR60][R74.64] ;  /* 0x0000003c4a437981 */ /* 0x0002a2000c1e1500 */
[----:B---3--:R-:W-:Y:S01]  /*1130*/  LEA R76, P0, R80, R5, 0x1 ;  /* 0x00000005504c7211 */ /* 0x008fe200078008ff */
[C---:B------:R-:W-:Y:S01]  /*1140*/  IMAD R88, R17.reuse, 0x4, R86 ;  /* 0x0000000411587824 */ /* 0x040fe200078e0256 */
[-C--:B------:R-:W-:Y:S02]  /*1150*/  LEA.HI.X.SX32 R71, R64, R3.reuse, 0x1, P1 ;  /* 0x0000000340477211 */ /* 0x080fe400008f0eff */
[----:B------:R-:W-:Y:S01]  /*1160*/  LEA.HI.X.SX32 R77, R80, R3, 0x1, P0 ;  /* 0x00000003504d7211 */ /* 0x000fe200000f0eff */
[C---:B0-----:R-:W-:Y:S01]  /*1170*/  IMAD R72, R17.reuse, 0x4, R88 ;  /* 0x0000000411487824 */ /* 0x041fe200078e0258 */
[-C--:B------:R-:W-:Y:S01]  /*1180*/  LEA R78, P1, R82, R5.reuse, 0x1 ;  /* 0x00000005524e7211 */ /* 0x080fe200078208ff */
[----:B------:R-:W3:Y:S01]  /*1190*/  LDG.E.U16 R64, desc[UR60][R68.64] ;  /* 0x0000003c44407981 */ /* 0x000ee2000c1e1500 */
[----:B------:R-:W-:Y:S01]  /*11a0*/  LEA R80, P0, R84, R5, 0x1 ;  /* 0x0000000554507211 */ /* 0x000fe200078008ff */
[----:B------:R-:W-:Y:S01]  /*11b0*/  IMAD R90, R17, 0x4, R72 ;  /* 0x00000004115a7824 */ /* 0x000fe200078e0248 */
[-C--:B------:R-:W-:Y:S01]  /*11c0*/  LEA.HI.X.SX32 R79, R82, R3.reuse, 0x1, P1 ;  /* 0x00000003524f7211 */ /* 0x080fe200008f0eff */
[----:B------:R-:W2:Y:S01]  /*11d0*/  LDG.E.U16 R65, desc[UR60][R70.64] ;  /* 0x0000003c46417981 */ /* 0x000ea2000c1e1500 */
[----:B------:R-:W-:-:S02]  /*11e0*/  LEA.HI.X.SX32 R81, R84, R3, 0x1, P0 ;  /* 0x0000000354517211 */ /* 0x000fc400000f0eff */
[C---:B------:R-:W-:Y:S01]  /*11f0*/  LEA R82, P0, R86.reuse, R5, 0x1 ;  /* 0x0000000556527211 */ /* 0x040fe200078008ff */
[C---:B-1----:R-:W-:Y:S01]  /*1200*/  IMAD R74, R17.reuse, 0x4, R90 ;  /* 0x00000004114a7824 */ /* 0x042fe200078e025a */
[----:B------:R0:W3:Y:S02]  /*1210*/  LDG.E.U16 R68, desc[UR60][R76.64] ;  /* 0x0000003c4c447981 */ /* 0x0000e4000c1e1500 */
[----:B------:R-:W-:Y:S02]  /*1220*/  LEA.HI.X.SX32 R83, R86, R3, 0x1, P0 ;  /* 0x0000000356537211 */ /* 0x000fe400000f0eff */
[C---:B------:R-:W-:Y:S01]  /*1230*/  LEA R84, P0, R88.reuse, R5, 0x1 ;  /* 0x0000000558547211 */ /* 0x040fe200078008ff */
[----:B------:R1:W3:Y:S03]  /*1240*/  LDG.E.U16 R69, desc[UR60][R78.64] ;  /* 0x0000003c4e457981 */ /* 0x0002e6000c1e1500 */
[----:B------:R-:W-:Y:S01]  /*1250*/  LEA.HI.X.SX32 R85, R88, R3, 0x1, P0 ;  /* 0x0000000358557211 */ /* 0x000fe200000f0eff */
[----:B------:R4:W3:Y:S01]  /*1260*/  LDG.E.U16 R70, desc[UR60][R80.64] ;  /* 0x0000003c50467981 */ /* 0x0008e2000c1e1500 */
[----:B0-----:R-:W-:Y:S01]  /*1270*/  IMAD R76, R17, 0x4, R74 ;  /* 0x00000004114c7824 */ /* 0x001fe200078e024a */
[----:B------:R-:W-:-:S02]  /*1280*/  LEA R86, P1, R72, R5, 0x1 ;  /* 0x0000000548567211 */ /* 0x000fc400078208ff */
[----:B------:R0:W3:Y:S01]  /*1290*/  LDG.E.U16 R71, desc[UR60][R82.64] ;  /* 0x0000003c52477981 */ /* 0x0000e2000c1e1500 */
[----:B------:R-:W-:Y:S01]  /*12a0*/  IMAD R88, R17, 0x4, R76 ;  /* 0x0000000411587824 */ /* 0x000fe200078e024c */
[----:B-1----:R-:W-:-:S03]  /*12b0*/  LEA R78, P0, R90, R5, 0x1 ;  /* 0x000000055a4e7211 */ /* 0x002fc600078008ff */
[----:B------:R-:W-:Y:S01]  /*12c0*/  IMAD R92, R17, 0x4, R88 ;  /* 0x00000004115c7824 */ /* 0x000fe200078e0258 */
[----:B------:R-:W-:-:S03]  /*12d0*/  LEA.HI.X.SX32 R79, R90, R3, 0x1, P0 ;  /* 0x000000035a4f7211 */ /* 0x000fc600000f0eff */
[----:B------:R-:W-:-:S04]  /*12e0*/  IMAD R90, R17, 0x4, R92 ;  /* 0x00000004115a7824 */ /* 0x000fc800078e025c */
[----:B------:R-:W-:-:S04]  /*12f0*/  IMAD R94, R17, 0x4, R90 ;  /* 0x00000004115e7824 */ /* 0x000fc800078e025a */
[----:B------:R-:W-:-:S04]  /*1300*/  IMAD R96, R17, 0x4, R94 ;  /* 0x0000000411607824 */ /* 0x000fc800078e025e */
[----:B------:R-:W-:Y:S01]  /*1310*/  IMAD R98, R17, 0x4, R96 ;  /* 0x0000000411627824 */ /* 0x000fe200078e0260 */
[----:B----4-:R-:W-:-:S03]  /*1320*/  LEA R80, P0, R74, R5, 0x1 ;  /* 0x000000054a507211 */ /* 0x010fc600078008ff */
[C---:B------:R-:W-:Y:S01]  /*1330*/  IMAD R100, R17.reuse, 0x4, R98 ;  /* 0x0000000411647824 */ /* 0x040fe200078e0262 */
[-C--:B------:R-:W-:Y:S02]  /*1340*/  LEA.HI.X.SX32 R87, R72, R3.reuse, 0x1, P1 ;  /* 0x0000000348577211 */ /* 0x080fe400008f0eff */
[----:B------:R-:W-:Y:S01]  /*1350*/  LEA.HI.X.SX32 R81, R74, R3, 0x1, P0 ;  /* 0x000000034a517211 */ /* 0x000fe200000f0eff */
[C---:B------:R-:W-:Y:S01]  /*1360*/  IMAD R102, R17.reuse, 0x4, R100 ;  /* 0x0000000411667824 */ /* 0x040fe200078e0264 */
[C---:B0-----:R-:W-:Y:S01]  /*1370*/  LEA R82, P0, R76.reuse, R5, 0x1 ;  /* 0x000000054c527211 */ /* 0x041fe200078008ff */
[----:B------:R0:W4:Y:S02]  /*1380*/  LDG.E.U16 R72, desc[UR60][R84.64] ;  /* 0x0000003c54487981 */ /* 0x000124000c1e1500 */
[C---:B------:R-:W-:Y:S01]  /*1390*/  IMAD R104, R17.reuse, 0x4, R102 ;  /* 0x0000000411687824 */ /* 0x040fe200078e0266 */
[----:B------:R-:W-:Y:S01]  /*13a0*/  LEA.HI.X.SX32 R83, R76, R3, 0x1, P0 ;  /* 0x000000034c537211 */ /* 0x000fe200000f0eff */
[----:B------:R1:W4:Y:S02]  /*13b0*/  LDG.E.U16 R73, desc[UR60][R86.64] ;  /* 0x0000003c56497981 */ /* 0x000324000c1e1500 */
[----:B------:R-:W-:-:S02]  /*13c0*/  IMAD R106, R17, 0x4, R104 ;  /* 0x00000004116a7824 */ /* 0x000fc400078e0268 */
[----:B------:R-:W4:Y:S01]  /*13d0*/  LDG.E.U16 R74, desc[UR60][R78.64] ;  /* 0x0000003c4e4a7981 */ /* 0x000f22000c1e1500 */
[----:B0-----:R-:W-:-:S03]  /*13e0*/  LEA R84, P1, R88, R5, 0x1 ;  /* 0x0000000558547211 */ /* 0x001fc600078208ff */
[----:B------:R-:W4:Y:S01]  /*13f0*/  LDG.E.U16 R75, desc[UR60][R80.64] ;  /* 0x0000003c504b7981 */ /* 0x000f22000c1e1500 */
[----:B-1----:R-:W-:Y:S02]  /*1400*/  LEA R86, P0, R92, R5, 0x1 ;  /* 0x000000055c567211 */ /* 0x002fe400078008ff */
[-C--:B------:R-:W-:Y:S01]  /*1410*/  LEA.HI.X.SX32 R85, R88, R3.reuse, 0x1, P1 ;  /* 0x0000000358557211 */ /* 0x080fe200008f0eff */
[----:B------:R-:W4:Y:S01]  /*1420*/  LDG.E.U16 R76, desc[UR60][R82.64] ;  /* 0x0000003c524c7981 */ /* 0x000f22000c1e1500 */
[----:B------:R-:W-:Y:S01]  /*1430*/  LEA.HI.X.SX32 R87, R92, R3, 0x1, P0 ;  /* 0x000000035c577211 */ /* 0x000fe200000f0eff */
[C---:B------:R-:W-:Y:S01]  /*1440*/  IMAD R108, R17.reuse, 0x4, R106 ;  /* 0x00000004116c7824 */ /* 0x040fe200078e026a */
[-C--:B------:R-:W-:Y:S01]  /*1450*/  LEA R92, P1, R96, R5.reuse, 0x1 ;  /* 0x00000005605c7211 */ /* 0x080fe200078208ff */
[----:B------:R0:W4:Y:S01]  /*1460*/  LDG.E.U16 R77, desc[UR60][R84.64] ;  /* 0x0000003c544d7981 */ /* 0x000122000c1e1500 */
[----:B------:R-:W-:Y:S02]  /*1470*/  LEA R88, P0, R90, R5, 0x1 ;  /* 0x000000055a587211 */ /* 0x000fe400078008ff */
[-C--:B------:R-:W-:Y:S01]  /*1480*/  LEA.HI.X.SX32 R93, R96, R3.reuse, 0x1, P1 ;  /* 0x00000003605d7211 */ /* 0x080fe200008f0eff */
[C---:B------:R-:W-:Y:S01]  /*1490*/  IMAD R96, R17.reuse, 0x4, R108 ;  /* 0x0000000411607824 */ /* 0x040fe200078e026c */
[----:B------:R-:W-:Y:S01]  /*14a0*/  LEA.HI.X.SX32 R89, R90, R3, 0x1, P0 ;  /* 0x000000035a597211 */ /* 0x000fe200000f0eff */
[----:B------:R1:W4:Y:S01]  /*14b0*/  LDG.E.U16 R78, desc[UR60][R86.64] ;  /* 0x0000003c564e7981 */ /* 0x000322000c1e1500 */
[----:B------:R-:W-:Y:S01]  /*14c0*/  LEA R90, P0, R94, R5, 0x1 ;  /* 0x000000055e5a7211 */ /* 0x000fe200078008ff */
[----:B------:R-:W-:-:S02]  /*14d0*/  IMAD R110, R17, 0x4, R96 ;  /* 0x00000004116e7824 */ /* 0x000fc400078e0260 */
[----:B------:R1:W4:Y:S01]  /*14e0*/  LDG.E.U16 R79, desc[UR60][R88.64] ;  /* 0x0000003c584f7981 */ /* 0x000322000c1e1500 */
[----:B------:R-:W-:Y:S01]  /*14f0*/  LEA.HI.X.SX32 R91, R94, R3, 0x1, P0 ;  /* 0x000000035e5b7211 */ /* 0x000fe200000f0eff */
[C---:B------:R-:W-:Y:S01]  /*1500*/  IMAD R112, R17.reuse, 0x4, R110 ;  /* 0x0000000411707824 */ /* 0x040fe200078e026e */
[C---:B0-----:R-:W-:Y:S01]  /*1510*/  LEA R84, P0, R98.reuse, R5, 0x1 ;  /* 0x0000000562547211 */ /* 0x041fe200078008ff */
[----:B------:R-:W4:Y:S02]  /*1520*/  LDG.E.U16 R81, desc[UR60][R92.64] ;  /* 0x0000003c5c517981 */ /* 0x000f24000c1e1500 */
[C---:B------:R-:W-:Y:S01]  /*1530*/  IMAD R114, R17.reuse, 0x4, R112 ;  /* 0x0000000411727824 */ /* 0x040fe200078e0270 */
[----:B------:R-:W-:Y:S01]  /*1540*/  LEA.HI.X.SX32 R85, R98, R3, 0x1, P0 ;  /* 0x0000000362557211 */ /* 0x000fe200000f0eff */
[----:B------:R0:W4:Y:S01]  /*1550*/  LDG.E.U16 R80, desc[UR60][R90.64] ;  /* 0x0000003c5a507981 */ /* 0x000122000c1e1500 */
[-C--:B-1----:R-:W-:Y:S01]  /*1560*/  LEA R86, P0, R100, R5.reuse, 0x1 ;  /* 0x0000000564567211 */ /* 0x082fe200078008ff */
[----:B------:R-:W-:Y:S01]  /*1570*/  IMAD R116, R17, 0x4, R114 ;  /* 0x0000000411747824 */ /* 0x000fe200078e0272 */
[----:B------:R-:W-:Y:S01]  /*1580*/  LEA R94, P1, R104, R5, 0x1 ;  /* 0x00000005685e7211 */ /* 0x000fe200078208ff */
[----:B------:R1:W4:Y:S01]  /*1590*/  LDG.E.U16 R82, desc[UR60][R84.64] ;  /* 0x0000003c54527981 */ /* 0x000322000c1e1500 */
[----:B------:R-:W-:-:S02]  /*15a0*/  LEA.HI.X.SX32 R87, R100, R3, 0x1, P0 ;  /* 0x0000000364577211 */ /* 0x000fc400000f0eff */
[----:B------:R-:W-:Y:S01]  /*15b0*/  LEA.HI.X.SX32 R95, R104, R3, 0x1, P1 ;  /* 0x00000003685f7211 */ /* 0x000fe200008f0eff */
[C---:B------:R-:W-:Y:S01]  /*15c0*/  IMAD R104, R17.reuse, 0x4, R116 ;  /* 0x0000000411687824 */ /* 0x040fe200078e0274 */
[C---:B------:R-:W-:Y:S01]  /*15d0*/  LEA R88, P0, R102.reuse, R5, 0x1 ;  /* 0x0000000566587211 */ /* 0x040fe200078008ff */
[----:B------:R1:W4:Y:S02]  /*15e0*/  LDG.E.U16 R83, desc[UR60][R86.64] ;  /* 0x0000003c56537981 */ /* 0x000324000c1e1500 */
[C---:B------:R-:W-:Y:S01]  /*15f0*/  IMAD R118, R17.reuse, 0x4, R104 ;  /* 0x0000000411767824 */ /* 0x040fe200078e0268 */
[----:B------:R-:W-:Y:S01]  /*1600*/  LEA.HI.X.SX32 R89, R102, R3, 0x1, P0 ;  /* 0x0000000366597211 */ /* 0x000fe200000f0eff */
[----:B------:R-:W4:Y:S01]  /*1610*/  LDG.E.U16 R99, desc[UR60][R94.64] ;  /* 0x0000003c5e637981 */ /* 0x000f22000c1e1500 */
[C---:B0-----:R-:W-:Y:S01]  /*1620*/  LEA R90, P0, R106.reuse, R5, 0x1 ;  /* 0x000000056a5a7211 */ /* 0x041fe200078008ff */
[----:B------:R-:W-:Y:S02]  /*1630*/  IMAD R120, R17, 0x4, R118 ;  /* 0x0000000411787824 */ /* 0x000fe400078e0276 */
[----:B------:R0:W4:Y:S01]  /*1640*/  LDG.E.U16 R98, desc[UR60][R88.64] ;  /* 0x0000003c58627981 */ /* 0x000122000c1e1500 */
[----:B------:R-:W-:-:S02]  /*1650*/  LEA.HI.X.SX32 R91, R106, R3, 0x1, P0 ;  /* 0x000000036a5b7211 */ /* 0x000fc400000f0eff */
[C---:B-1----:R-:W-:Y:S01]  /*1660*/  LEA R84, P0, R108.reuse, R5, 0x1 ;  /* 0x000000056c547211 */ /* 0x042fe200078008ff */
[C---:B------:R-:W-:Y:S02]  /*1670*/  IMAD R122, R17.reuse, 0x4, R120 ;  /* 0x00000004117a7824 */ /* 0x040fe400078e0278 */
[----:B------:R1:W4:Y:S01]  /*1680*/  LDG.E.U16 R100, desc[UR60][R90.64] ;  /* 0x0000003c5a647981 */ /* 0x000322000c1e1500 */
[----:B------:R-:W-:Y:S01]  /*1690*/  LEA.HI.X.SX32 R85, R108, R3, 0x1, P0 ;  /* 0x000000036c557211 */ /* 0x000fe200000f0eff */
[C---:B------:R-:W-:Y:S01]  /*16a0*/  IMAD R124, R17.reuse, 0x4, R122 ;  /* 0x00000004117c7824 */ /* 0x040fe200078e027a */
[-C--:B------:R-:W-:Y:S02]  /*16b0*/  LEA R86, P0, R96, R5.reuse, 0x1 ;  /* 0x0000000560567211 */ /* 0x080fe400078008ff */
[----:B0-----:R-:W-:Y:S01]  /*16c0*/  LEA R88, P1, R110, R5, 0x1 ;  /* 0x000000056e587211 */ /* 0x001fe200078208ff */
[----:B------:R0:W4:Y:S01]  /*16d0*/  LDG.E.U16 R101, desc[UR60][R84.64] ;  /* 0x0000003c54657981 */ /* 0x000122000c1e1500 */
[----:B------:R-:W-:Y:S01]  /*16e0*/  LEA.HI.X.SX32 R87, R96, R3, 0x1, P0 ;  /* 0x0000000360577211 */ /* 0x000fe200000f0eff */
[----:B------:R-:W-:Y:S01]  /*16f0*/  IMAD R96, R17, 0x4, R124 ;  /* 0x0000000411607824 */ /* 0x000fe200078e027c */
[----:B------:R-:W-:-:S03]  /*1700*/  LEA R92, P0, R112, R5, 0x1 ;  /* 0x00000005705c7211 */ /* 0x000fc600078008ff */
[C---:B------:R-:W-:Y:S01]  /*1710*/  IMAD R126, R17.reuse, 0x4, R96 ;  /* 0x00000004117e7824 */ /* 0x040fe200078e0260 */
[----:B------:R-:W-:Y:S01]  /*1720*/  LEA.HI.X.SX32 R93, R112, R3, 0x1, P0 ;  /* 0x00000003705d7211 */ /* 0x000fe200000f0eff */
[----:B------:R0:W4:Y:S01]  /*1730*/  LDG.E.U16 R102, desc[UR60][R86.64] ;  /* 0x0000003c56667981 */ /* 0x000122000c1e1500 */
[----:B-1----:R-:W-:Y:S01]  /*1740*/  LEA R90, P0, R114, R5, 0x1 ;  /* 0x00000005725a7211 */ /* 0x002fe200078008ff */
[C---:B------:R-:W-:Y:S01]  /*1750*/  IMAD R128, R17.reuse, 0x4, R126 ;  /* 0x0000000411807824 */ /* 0x040fe200078e027e */
[-C--:B------:R-:W-:Y:S01]  /*1760*/  LEA.HI.X.SX32 R89, R110, R3.reuse, 0x1, P1 ;  /* 0x000000036e597211 */ /* 0x080fe200008f0eff */
[----:B------:R-:W4:Y:S01]  /*1770*/  LDG.E.U16 R106, desc[UR60][R92.64] ;  /* 0x0000003c5c6a7981 */ /* 0x000f22000c1e1500 */
[----:B------:R-:W-:Y:S01]  /*1780*/  LEA.HI.X.SX32 R91, R114, R3, 0x1, P0 ;  /* 0x00000003725b7211 */ /* 0x000fe200000f0eff */
[C---:B------:R-:W-:Y:S01]  /*1790*/  IMAD R114, R17.reuse, 0x4, R128 ;  /* 0x0000000411727824 */ /* 0x040fe200078e0280 */
[-C--:B0-----:R-:W-:Y:S01]  /*17a0*/  LEA R84, P0, R116, R5.reuse, 0x1 ;  /* 0x0000000574547211 */ /* 0x081fe200078008ff */
[----:B------:R0:W4:Y:S02]  /*17b0*/  LDG.E.U16 R103, desc[UR60][R88.64] ;  /* 0x0000003c58677981 */ /* 0x000124000c1e1500 */
[C---:B------:R-:W-:Y:S01]  /*17c0*/  IMAD R130, R17.reuse, 0x4, R114 ;  /* 0x0000000411827824 */ /* 0x040fe200078e0272 */
[----:B------:R-:W-:Y:S01]  /*17d0*/  LEA R94, P1, R104, R5, 0x1 ;  /* 0x00000005685e7211 */ /* 0x000fe200078208ff */
[----:B------:R1:W4:Y:S01]  /*17e0*/  LDG.E.U16 R107, desc[UR60][R90.64] ;  /* 0x0000003c5a6b7981 */ /* 0x000322000c1e1500 */
[-C--:B------:R-:W-:Y:S01]  /*17f0*/  LEA.HI.X.SX32 R85, R116, R3.reuse, 0x1, P0 ;  /* 0x0000000374557211 */ /* 0x080fe200000f0eff */
[----:B------:R-:W-:Y:S01]  /*1800*/  IMAD R116, R17, 0x4, R130 ;  /* 0x0000000411747824 */ /* 0x000fe200078e0282 */
[----:B------:R-:W-:-:S02]  /*1810*/  LEA.HI.X.SX32 R95, R104, R3, 0x1, P1 ;  /* 0x00000003685f7211 */ /* 0x000fc400008f0eff */
[C---:B------:R-:W-:Y:S01]  /*1820*/  LEA R86, P0, R118.reuse, R5, 0x1 ;  /* 0x0000000576567211 */ /* 0x040fe200078008ff */
[C---:B------:R-:W-:Y:S01]  /*1830*/  IMAD R104, R17.reuse, 0x4, R116 ;  /* 0x0000000411687824 */ /* 0x040fe200078e0274 */
[----:B------:R-:W4:Y:S02]  /*1840*/  LDG.E.U16 R108, desc[UR60][R84.64] ;  /* 0x0000003c546c7981 */ /* 0x000f24000c1e1500 */
[----:B------:R-:W-:Y:S01]  /*1850*/  LEA.HI.X.SX32 R87, R118, R3, 0x1, P0 ;  /* 0x0000000376577211 */ /* 0x000fe200000f0eff */
[C---:B------:R-:W-:Y:S01]  /*1860*/  IMAD R118, R17.reuse, 0x4, R104 ;  /* 0x0000000411767824 */ /* 0x040fe200078e0268 */
[C---:B0-----:R-:W-:Y:S01]  /*1870*/  LEA R88, P0, R120.reuse, R5, 0x1 ;  /* 0x0000000578587211 */ /* 0x041fe200078008ff */
[----:B------:R-:W4:Y:S02]  /*1880*/  LDG.E.U16 R109, desc[UR60][R94.64] ;  /* 0x0000003c5e6d7981 */ /* 0x000f24000c1e1500 */
[C---:B------:R-:W-:Y:S01]  /*1890*/  IMAD R132, R17.reuse, 0x4, R118 ;  /* 0x0000000411847824 */ /* 0x040fe200078e0276 */
[----:B------:R-:W-:Y:S01]  /*18a0*/  LEA.HI.X.SX32 R89, R120, R3, 0x1, P0 ;  /* 0x0000000378597211 */ /* 0x000fe200000f0eff */
[----:B------:R0:W4:Y:S02]  /*18b0*/  LDG.E.U16 R110, desc[UR60][R86.64] ;  /* 0x0000003c566e7981 */ /* 0x000124000c1e1500 */
[C---:B------:R-:W-:Y:S01]  /*18c0*/  IMAD R120, R17.reuse, 0x4, R132 ;  /* 0x0000000411787824 */ /* 0x040fe200078e0284 */
[-C--:B------:R-:W-:Y:S01]  /*18d0*/  LEA R112, P0, R122, R5.reuse, 0x1 ;  /* 0x000000057a707211 */ /* 0x080fe200078008ff */
[----:B------:R0:W4:Y:S02]  /*18e0*/  LDG.E.U16 R111, desc[UR60][R88.64] ;  /* 0x0000003c586f7981 */ /* 0x000124000c1e1500 */
[----:B------:R-:W-:Y:S01]  /*18f0*/  IMAD R134, R17, 0x4, R120 ;  /* 0x0000000411867824 */ /* 0x000fe200078e0278 */
[----:B-1----:R-:W-:-:S02]  /*1900*/  LEA R90, P1, R124, R5, 0x1 ;  /* 0x000000057c5a7211 */ /* 0x002fc400078208ff */
[----:B------:R-:W-:Y:S01]  /*1910*/  LEA.HI.X.SX32 R113, R122, R3, 0x1, P0 ;  /* 0x000000037a717211 */ /* 0x000fe200000f0eff */
[C---:B------:R-:W-:Y:S01]  /*1920*/  IMAD R122, R17.reuse, 0x4, R134 ;  /* 0x00000004117a7824 */ /* 0x040fe200078e0286 */
[----:B------:R-:W-:Y:S02]  /*1930*/  LEA R92, P0, R96, R5, 0x1 ;  /* 0x00000005605c7211 */ /* 0x000fe400078008ff */
[-C--:B------:R-:W-:Y:S01]  /*1940*/  LEA.HI.X.SX32 R91, R124, R3.reuse, 0x1, P1 ;  /* 0x000000037c5b7211 */ /* 0x080fe200008f0eff */
[C---:B------:R-:W-:Y:S01]  /*1950*/  IMAD R124, R17.reuse, 0x4, R122 ;  /* 0x00000004117c7824 */ /* 0x040fe200078e027a */
[----:B------:R-:W-:Y:S01]  /*1960*/  LEA.HI.X.SX32 R93, R96, R3, 0x1, P0 ;  /* 0x00000003605d7211 */ /* 0x000fe200000f0eff */
[----:B------:R-:W4:Y:S01]  /*1970*/  LDG.E.U16 R112, desc[UR60][R112.64] ;  /* 0x0000003c70707981 */ /* 0x000f22000c1e1500 */
[-C--:B0-----:R-:W-:Y:S01]  /*1980*/  LEA R86, P0, R126, R5.reuse, 0x1 ;  /* 0x000000057e567211 */ /* 0x081fe200078008ff */
[C---:B------:R-:W-:Y:S01]  /*1990*/  IMAD R96, R17.reuse, 0x4, R124 ;  /* 0x0000000411607824 */ /* 0x040fe200078e027c */
[----:B------:R-:W-:Y:S01]  /*19a0*/  LEA R94, P1, R116, R5, 0x1 ;  /* 0x00000005745e7211 */ /* 0x000fe200078208ff */
[----:B------:R0:W4:Y:S01]  /*19b0*/  LDG.E.U16 R117, desc[UR60][R92.64] ;  /* 0x0000003c5c757981 */ /* 0x000122000c1e1500 */
[----:B------:R-:W-:Y:S01]  /*19c0*/  LEA.HI.X.SX32 R87, R126, R3, 0x1, P0 ;  /* 0x000000037e577211 */ /* 0x000fe200000f0eff */
[C---:B------:R-:W-:Y:S01]  /*19d0*/  IMAD R126, R17.reuse, 0x4, R96 ;  /* 0x00000004117e7824 */ /* 0x040fe200078e0260 */
[C---:B------:R-:W-:Y:S01]  /*19e0*/  LEA R88, P0, R114.reuse, R5, 0x1 ;  /* 0x0000000572587211 */ /* 0x040fe200078008ff */
[----:B------:R-:W4:Y:S02]  /*19f0*/  LDG.E.U16 R115, desc[UR60][R90.64] ;  /* 0x0000003c5a737981 */ /* 0x000f24000c1e1500 */
[C---:B------:R-:W-:Y:S01]  /*1a00*/  IMAD R136, R17.reuse, 0x4, R126 ;  /* 0x0000000411887824 */ /* 0x040fe200078e027e */
[-C--:B------:R-:W-:Y:S01]  /*1a10*/  LEA.HI.X.SX32 R89, R114, R3.reuse, 0x1, P0 ;  /* 0x0000000372597211 */ /* 0x080fe200000f0eff */
[----:B------:R1:W4:Y:S02]  /*1a20*/  LDG.E.U16 R113, desc[UR60][R86.64] ;  /* 0x0000003c56717981 */ /* 0x000324000c1e1500 */
[C---:B------:R-:W-:Y:S01]  /*1a30*/  IMAD R114, R17.reuse, 0x4, R136 ;  /* 0x0000000411727824 */ /* 0x040fe200078e0288 */
[----:B------:R-:W-:Y:S01]  /*1a40*/  LEA.HI.X.SX32 R95, R116, R3, 0x1, P1 ;  /* 0x00000003745f7211 */ /* 0x000fe200008f0eff */
[----:B------:R1:W4:Y:S01]  /*1a50*/  LDG.E.U16 R121, desc[UR60][R88.64] ;  /* 0x0000003c58797981 */ /* 0x000322000c1e1500 */
[----:B------:R-:W-:Y:S01]  /*1a60*/  LEA R84, P0, R118, R5, 0x1 ;  /* 0x0000000576547211 */ /* 0x000fe200078008ff */
[----:B------:R-:W-:-:S02]  /*1a70*/  IMAD R116, R17, 0x4, R114 ;  /* 0x0000000411747824 */ /* 0x000fc400078e0272 */
[----:B------:R-:W4:Y:S01]  /*1a80*/  LDG.E.U16 R125, desc[UR60][R94.64] ;  /* 0x0000003c5e7d7981 */ /* 0x000f22000c1e1500 */
[----:B------:R-:W-:Y:S01]  /*1a90*/  LEA.HI.X.SX32 R85, R118, R3, 0x1, P0 ;  /* 0x0000000376557211 */ /* 0x000fe200000f0eff */
[----:B------:R-:W-:Y:S01]  /*1aa0*/  IMAD R118, R17, 0x4, R116 ;  /* 0x0000000411767824 */ /* 0x000fe200078e0274 */
[----:B0-----:R-:W-:-:S03]  /*1ab0*/  LEA R92, P0, R120, R5, 0x1 ;  /* 0x00000005785c7211 */ /* 0x001fc600078008ff */
[C---:B------:R-:W-:Y:S01]  /*1ac0*/  IMAD R138, R17.reuse, 0x4, R118 ;  /* 0x00000004118a7824 */ /* 0x040fe200078e0276 */
[----:B-1----:R-:W-:Y:S01]  /*1ad0*/  LEA R86, P1, R122, R5, 0x1 ;  /* 0x000000057a567211 */ /* 0x002fe200078208ff */
[----:B------:R0:W4:Y:S01]  /*1ae0*/  LDG.E.U16 R129, desc[UR60][R84.64] ;  /* 0x0000003c54817981 */ /* 0x000122000c1e1500 */
[-C--:B------:R-:W-:Y:S01]  /*1af0*/  LEA.HI.X.SX32 R93, R120, R3.reuse, 0x1, P0 ;  /* 0x00000003785d7211 */ /* 0x080fe200000f0eff */
[----:B------:R-:W-:Y:S01]  /*1b00*/  IMAD R120, R17, 0x4, R138 ;  /* 0x0000000411787824 */ /* 0x000fe200078e028a */
[----:B------:R-:W-:-:S03]  /*1b10*/  LEA.HI.X.SX32 R87, R122, R3, 0x1, P1 ;  /* 0x000000037a577211 */ /* 0x000fc600008f0eff */
[C---:B------:R-:W-:Y:S01]  /*1b20*/  IMAD R122, R17.reuse, 0x4, R120 ;  /* 0x00000004117a7824 */ /* 0x040fe200078e0278 */
[C---:B------:R-:W-:Y:S01]  /*1b30*/  LEA R88, P0, R96.reuse, R5, 0x1 ;  /* 0x0000000560587211 */ /* 0x040fe200078008ff */
[----:B------:R1:W4:Y:S02]  /*1b40*/  LDG.E.U16 R131, desc[UR60][R92.64] ;  /* 0x0000003c5c837981 */ /* 0x000324000c1e1500 */
[C---:B------:R-:W-:Y:S01]  /*1b50*/  IMAD R140, R17.reuse, 0x4, R122 ;  /* 0x00000004118c7824 */ /* 0x040fe200078e027a */
[----:B------:R-:W-:Y:S01]  /*1b60*/  LEA.HI.X.SX32 R89, R96, R3, 0x1, P0 ;  /* 0x0000000360597211 */ /* 0x000fe200000f0eff */
[----:B------:R1:W4:Y:S01]  /*1b70*/  LDG.E.U16 R133, desc[UR60][R86.64] ;  /* 0x0000003c56857981 */ /* 0x000322000c1e1500 */
[-C--:B------:R-:W-:Y:S01]  /*1b80*/  LEA R90, P0, R136, R5.reuse, 0x1 ;  /* 0x00000005885a7211 */ /* 0x080fe200078008ff */
[C---:B------:R-:W-:Y:S01]  /*1b90*/  IMAD R96, R17.reuse, 0x4, R140 ;  /* 0x0000000411607824 */ /* 0x040fe200078e028c */
[----:B0-----:R-:W-:Y:S01]  /*1ba0*/  LEA R84, P1, R116, R5, 0x1 ;  /* 0x0000000574547211 */ /* 0x001fe200078208ff */
[----:B------:R0:W4:Y:S01]  /*1bb0*/  LDG.E.U16 R135, desc[UR60][R88.64] ;  /* 0x0000003c58877981 */ /* 0x000122000c1e1500 */
[-C--:B------:R-:W-:Y:S01]  /*1bc0*/  LEA.HI.X.SX32 R91, R136, R3.reuse, 0x1, P0 ;  /* 0x00000003885b7211 */ /* 0x080fe200000f0eff */
[----:B------:R-:W-:Y:S01]  /*1bd0*/  IMAD R136, R17, 0x4, R96 ;  /* 0x0000000411887824 */ /* 0x000fe200078e0260 */
[----:B------:R-:W-:-:S02]  /*1be0*/  LEA.HI.X.SX32 R85, R116, R3, 0x1, P1 ;  /* 0x0000000374557211 */ /* 0x000fc400008f0eff */
[-C--:B-1----:R-:W-:Y:S01]  /*1bf0*/  LEA R92, P0, R138, R5.reuse, 0x1 ;  /* 0x000000058a5c7211 */ /* 0x082fe200078008ff */
        /* <DEDUP_REMOVED lines=13> */
[----:B0-----:R-:W-:Y:S01]  /*1cd0*/  LEA R88, P0, R116, R5, 0x1 ;  /* 0x0000000574587211 */ /* 0x001fe200078008ff */
[----:B------:R-:W-:-:S02]  /*1ce0*/  IMAD R96, R17, 0x4, R122 ;  /* 0x0000000411607824 */ /* 0x000fc400078e027a */
[----:B------:R0:W4:Y:S01]  /*1cf0*/  LDG.E.U16 R145, desc[UR60][R86.64] ;  /* 0x0000003c56917981 */ /* 0x000122000c1e1500 */
[----:B------:R-:W-:Y:S01]  /*1d00*/  LEA.HI.X.SX32 R89, R116, R3, 0x1, P0 ;  /* 0x0000000374597211 */ /* 0x000fe200000f0eff */
[----:B------:R-:W-:Y:S01]  /*1d10*/  IMAD R116, R17, 0x4, R96 ;  /* 0x0000000411747824 */ /* 0x000fe200078e0260 */
[----:B-1----:R-:W-:-:S03]  /*1d20*/  LEA R90, P0, R142, R5, 0x1 ;  /* 0x000000058e5a7211 */ /* 0x002fc600078008ff */
[C---:B------:R-:W-:Y:S01]  /*1d30*/  IMAD R144, R17.reuse, 0x4, R116 ;  /* 0x0000000411907824 */ /* 0x040fe200078e0274 */
[----:B------:R-:W-:Y:S01]  /*1d40*/  LEA.HI.X.SX32 R91, R142, R3, 0x1, P0 ;  /* 0x000000038e5b7211 */ /* 0x000fe200000f0eff */
[----:B------:R-:W4:Y:S03]  /*1d50*/  LDG.E.U16 R147, desc[UR60][R88.64] ;  /* 0x0000003c58937981 */ /* 0x000f26000c1e1500 */
[-C--:B------:R-:W-:Y:S01]  /*1d60*/  LEA R92, P0, R144, R5.reuse, 0x1 ;  /* 0x00000005905c7211 */ /* 0x080fe200078008ff */
[C---:B------:R-:W-:Y:S01]  /*1d70*/  IMAD R142, R17.reuse, 0x4, R144 ;  /* 0x00000004118e7824 */ /* 0x040fe200078e0290 */
[----:B------:R-:W-:Y:S01]  /*1d80*/  LEA R84, P1, R96, R5, 0x1 ;  /* 0x0000000560547211 */ /* 0x000fe200078208ff */
[----:B------:R-:W4:Y:S01]  /*1d90*/  LDG.E.U16 R148, desc[UR60][R90.64] ;  /* 0x0000003c5a947981 */ /* 0x000f22000c1e1500 */
[----:B------:R-:W-:Y:S02]  /*1da0*/  LEA.HI.X.SX32 R93, R144, R3, 0x1, P0 ;  /* 0x00000003905d7211 */ /* 0x000fe400000f0eff */
[----:B------:R-:W-:Y:S01]  /*1db0*/  LEA R94, P0, R128, R5, 0x1 ;  /* 0x00000005805e7211 */ /* 0x000fe200078008ff */
[----:B------:R-:W-:Y:S01]  /*1dc0*/  IMAD R146, R17, 0x4, R142 ;  /* 0x0000000411927824 */ /* 0x000fe200078e028e */
[-C--:B------:R-:W-:Y:S01]  /*1dd0*/  LEA.HI.X.SX32 R85, R96, R3.reuse, 0x1, P1 ;  /* 0x0000000360557211 */ /* 0x080fe200008f0eff */
[----:B------:R-:W4:Y:S01]  /*1de0*/  LDG.E.U16 R149, desc[UR60][R92.64] ;  /* 0x0000003c5c957981 */ /* 0x000f22000c1e1500 */
[----:B------:R-:W-:-:S02]  /*1df0*/  LEA.HI.X.SX32 R95, R128, R3, 0x1, P0 ;  /* 0x00000003805f7211 */ /* 0x000fc400000f0eff */
[-C--:B------:R-:W-:Y:S01]  /*1e00*/  LEA R96, P0, R130, R5.reuse, 0x1 ;  /* 0x0000000582607211 */ /* 0x080fe200078008ff */
[----:B------:R1:W4:Y:S01]  /*1e10*/  LDG.E.U16 R144, desc[UR60][R84.64] ;  /* 0x0000003c54907981 */ /* 0x000322000c1e1500 */
[----:B0-----:R-:W-:Y:S02]  /*1e20*/  LEA R86, P1, R146, R5, 0x1 ;  /* 0x0000000592567211 */ /* 0x001fe400078208ff */
[-C--:B------:R-:W-:Y:S01]  /*1e30*/  LEA.HI.X.SX32 R97, R130, R3.reuse, 0x1, P0 ;  /* 0x0000000382617211 */ /* 0x080fe200000f0eff */
[----:B------:R0:W4:Y:S01]  /*1e40*/  LDG.E.U16 R119, desc[UR60][R94.64] ;  /* 0x0000003c5e777981 */ /* 0x000122000c1e1500 */
[----:B------:R-:W-:Y:S02]  /*1e50*/  LEA.HI.X.SX32 R87, R146, R3, 0x1, P1 ;  /* 0x0000000392577211 */ /* 0x000fe400008f0eff */
[-C--:B-1----:R-:W-:Y:S01]  /*1e60*/  LEA R84, P0, R132, R5.reuse, 0x1 ;  /* 0x0000000584547211 */ /* 0x082fe200078008ff */
[----:B------:R-:W-:Y:S01]  /*1e70*/  IMAD R146, R17, 0x4, R146 ;  /* 0x0000000411927824 */ /* 0x000fe200078e0292 */
[----:B------:R-:W-:Y:S01]  /*1e80*/  LEA R88, P1, R104, R5, 0x1 ;  /* 0x0000000568587211 */ /* 0x000fe200078208ff */
[----:B------:R1:W4:Y:S01]  /*1e90*/  LDG.E.U16 R150, desc[UR60][R86.64] ;  /* 0x0000003c56967981 */ /* 0x000322000c1e1500 */
[----:B------:R-:W-:-:S02]  /*1ea0*/  LEA.HI.X.SX32 R85, R132, R3, 0x1, P0 ;  /* 0x0000000384557211 */ /* 0x000fc400000f0eff */
[----:B------:R-:W-:Y:S01]  /*1eb0*/  LEA R90, P0, R134, R5, 0x1 ;  /* 0x00000005865a7211 */ /* 0x000fe200078008ff */
[----:B------:R5:W4:Y:S01]  /*1ec0*/  LDG.E.U16 R123, desc[UR60][R96.64] ;  /* 0x0000003c607b7981 */ /* 0x000b22000c1e1500 */
[-C--:B------:R-:W-:Y:S02]  /*1ed0*/  LEA.HI.X.SX32 R89, R104, R3.reuse, 0x1, P1 ;  /* 0x0000000368597211 */ /* 0x080fe400008f0eff */
[----:B------:R-:W-:Y:S01]  /*1ee0*/  LEA.HI.X.SX32 R91, R134, R3, 0x1, P0 ;  /* 0x00000003865b7211 */ /* 0x000fe200000f0eff */
[----:B------:R-:W4:Y:S01]  /*1ef0*/  LDG.E.U16 R17, desc[UR60][R84.64] ;  /* 0x0000003c54117981 */ /* 0x000f22000c1e1500 */
[-C--:B------:R-:W-:Y:S02]  /*1f00*/  LEA R92, P1, R124, R5.reuse, 0x1 ;  /* 0x000000057c5c7211 */ /* 0x080fe400078208ff */
[----:B0-----:R-:W-:Y:S01]  /*1f10*/  LEA R94, P0, R126, R5, 0x1 ;  /* 0x000000057e5e7211 */ /* 0x001fe200078008ff */
[----:B------:R0:W4:Y:S01]  /*1f20*/  LDG.E.U16 R127, desc[UR60][R88.64] ;  /* 0x0000003c587f7981 */ /* 0x000122000c1e1500 */
[----:B------:R-:W-:-:S02]  /*1f30*/  LEA.HI.X.SX32 R93, R124, R3, 0x1, P1 ;  /* 0x000000037c5d7211 */ /* 0x000fc400008f0eff */
[----:B------:R-:W-:Y:S01]  /*1f40*/  LEA.HI.X.SX32 R95, R126, R3, 0x1, P0 ;  /* 0x000000037e5f7211 */ /* 0x000fe200000f0eff */
[----:B------:R2:W4:Y:S01]  /*1f50*/  LDG.E.U16 R124, desc[UR60][R90.64] ;  /* 0x0000003c5a7c7981 */ /* 0x000522000c1e1500 */
[-C--:B-1----:R-:W-:Y:S02]  /*1f60*/  LEA R86, P1, R146, R5.reuse, 0x1 ;  /* 0x0000000592567211 */ /* 0x082fe400078208ff */
[----:B-----5:R-:W-:Y:S01]  /*1f70*/  LEA R96, P0, R114, R5, 0x1 ;  /* 0x0000000572607211 */ /* 0x020fe200078008ff */
[----:B------:R1:W5:Y:S01]  /*1f80*/  LDG.E.U16 R128, desc[UR60][R92.64] ;  /* 0x0000003c5c807981 */ /* 0x000362000c1e1500 */
[-C--:B------:R-:W-:Y:S02]  /*1f90*/  LEA.HI.X.SX32 R87, R146, R3.reuse, 0x1, P1 ;  /* 0x0000000392577211 */ /* 0x080fe400008f0eff */
[----:B------:R-:W-:Y:S02]  /*1fa0*/  LEA.HI.X.SX32 R97, R114, R3, 0x1, P0 ;  /* 0x0000000372617211 */ /* 0x000fe400000f0eff */
[-C--:B0-----:R-:W-:Y:S01]  /*1fb0*/  LEA R88, P1, R118, R5.reuse, 0x1 ;  /* 0x0000000576587211 */ /* 0x081fe200078208ff */
[----:B------:R0:W5:Y:S01]  /*1fc0*/  LDG.E.U16 R126, desc[UR60][R86.64] ;  /* 0x0000003c567e7981 */ /* 0x000162000c1e1500 */
[----:B------:R-:W-:-:S02]  /*1fd0*/  LEA R84, P0, R120, R5, 0x1 ;  /* 0x0000000578547211 */ /* 0x000fc400078008ff */
[-C--:B------:R-:W-:Y:S01]  /*1fe0*/  LEA.HI.X.SX32 R89, R118, R3.reuse, 0x1, P1 ;  /* 0x0000000376597211 */ /* 0x080fe200008f0eff */
[----:B------:R0:W5:Y:S01]  /*1ff0*/  LDG.E.U16 R114, desc[UR60][R94.64] ;  /* 0x0000003c5e727981 */ /* 0x000162000c1e1500 */
[----:B------:R-:W-:Y:S02]  /*2000*/  LEA.HI.X.SX32 R85, R120, R3, 0x1, P0 ;  /* 0x0000000378557211 */ /* 0x000fe400000f0eff */
[-C--:B--2---:R-:W-:Y:S01]  /*2010*/  LEA R90, P1, R140, R5.reuse, 0x1 ;  /* 0x000000058c5a7211 */ /* 0x084fe200078208ff */
[----:B------:R2:W5:Y:S01]  /*2020*/  LDG.E.U16 R118, desc[UR60][R96.64] ;  /* 0x0000003c60767981 */ /* 0x000562000c1e1500 */
[----:B-1----:R-:W-:Y:S02]  /*2030*/  LEA R92, P0, R136, R5, 0x1 ;  /* 0x00000005885c7211 */ /* 0x002fe400078008ff */
[-C--:B------:R-:W-:Y:S01]  /*2040*/  LEA.HI.X.SX32 R91, R140, R3.reuse, 0x1, P1 ;  /* 0x000000038c5b7211 */ /* 0x080fe200008f0eff */
[----:B------:R1:W5:Y:S01]  /*2050*/  LDG.E.U16 R88, desc[UR60][R88.64] ;  /* 0x0000003c58587981 */ /* 0x000362000c1e1500 */
[----:B------:R-:W-:-:S02]  /*2060*/  LEA.HI.X.SX32 R93, R136, R3, 0x1, P0 ;  /* 0x00000003885d7211 */ /* 0x000fc400000f0eff */
[-C--:B0-----:R-:W-:Y:S01]  /*2070*/  LEA R86, P0, R138, R5.reuse, 0x1 ;  /* 0x000000058a567211 */ /* 0x081fe200078008ff */
[----:B------:R0:W5:Y:S01]  /*2080*/  LDG.E.U16 R84, desc[UR60][R84.64] ;  /* 0x0000003c54547981 */ /* 0x000162000c1e1500 */
[----:B------:R-:W-:Y:S02]  /*2090*/  LEA R94, P1, R122, R5, 0x1 ;  /* 0x000000057a5e7211 */ /* 0x000fe400078208ff */
[-C--:B------:R-:W-:Y:S01]  /*20a0*/  LEA.HI.X.SX32 R87, R138, R3.reuse, 0x1, P0 ;  /* 0x000000038a577211 */ /* 0x080fe200000f0eff */
[----:B------:R-:W5:Y:S01]  /*20b0*/  LDG.E.U16 R90, desc[UR60][R90.64] ;  /* 0x0000003c5a5a7981 */ /* 0x000f62000c1e1500 */
[----:B------:R-:W-:Y:S02]  /*20c0*/  LEA.HI.X.SX32 R95, R122, R3, 0x1, P1 ;  /* 0x000000037a5f7211 */ /* 0x000fe400008f0eff */
[-C--:B--2---:R-:W-:Y:S01]  /*20d0*/  LEA R96, P0, R116, R5.reuse, 0x1 ;  /* 0x0000000574607211 */ /* 0x084fe200078008ff */
[----:B------:R-:W2:Y:S01]  /*20e0*/  LDG.E.U16 R92, desc[UR60][R92.64] ;  /* 0x0000003c5c5c7981 */ /* 0x000ea2000c1e1500 */
[----:B------:R-:W-:-:S02]  /*20f0*/  LEA R104, P1, R142, R5, 0x1 ;  /* 0x000000058e687211 */ /* 0x000fc400078208ff */
[-C--:B------:R-:W-:Y:S01]  /*2100*/  LEA.HI.X.SX32 R97, R116, R3.reuse, 0x1, P0 ;  /* 0x0000000374617211 */ /* 0x080fe200000f0eff */
[----:B------:R-:W2:Y:S01]  /*2110*/  LDG.E.U16 R86, desc[UR60][R86.64] ;  /* 0x0000003c56567981 */ /* 0x000ea2000c1e1500 */
[----:B------:R-:W-:-:S03]  /*2120*/  LEA.HI.X.SX32 R105, R142, R3, 0x1, P1 ;  /* 0x000000038e697211 */ /* 0x000fc600008f0eff */
[----:B------:R-:W2:Y:S04]  /*2130*/  LDG.E.U16 R94, desc[UR60][R94.64] ;  /* 0x0000003c5e5e7981 */ /* 0x000ea8000c1e1500 */
[----:B------:R-:W2:Y:S04]  /*2140*/  LDG.E.U16 R96, desc[UR60][R96.64] ;  /* 0x0000003c60607981 */ /* 0x000ea8000c1e1500 */
[----:B------:R-:W2:Y:S01]  /*2150*/  LDG.E.U16 R104, desc[UR60][R104.64] ;  /* 0x0000003c68687981 */ /* 0x000ea2000c1e1500 */
[----:B------:R-:W3:Y:S01]  /*2160*/  S2R R120, SR_CgaCtaId ;  /* 0x0000000000787919 */ /* 0x000ee20000008800 */
[----:B------:R-:W-:-:S02]  /*2170*/  LOP3.LUT R3, R160, 0xff, RZ, 0xc0, !PT ;  /* 0x000000ffa0037812 */ /* 0x000fc400078ec0ff */
[C---:B------:R-:W-:Y:S02]  /*2180*/  LOP3.LUT R5, R160.reuse, 0xc0, RZ, 0xc0, !PT ;  /* 0x000000c0a0057812 */ /* 0x040fe400078ec0ff */
[----:B-1----:R-:W-:Y:S01]  /*2190*/  MOV R89, 0x400 ;  /* 0x0000040000597802 */ /* 0x002fe20000000f00 */
[----:B0-----:R-:W-:Y:S01]  /*21a0*/  IMAD.SHL.U32 R85, R3, 0x2, RZ ;  /* 0x0000000203557824 */ /* 0x001fe200078e00ff */
[----:B------:R-:W-:Y:S02]  /*21b0*/  SHF.R.U32.HI R116, RZ, 0x2, R5 ;  /* 0x00000002ff747819 */ /* 0x000fe40000011605 */
[----:B------:R-:W-:Y:S02]  /*21c0*/  ISETP.GE.AND P0, PT, R161, 0x1, PT ;  /* 0x00000001a100780c */ /* 0x000fe40003f06270 */
[----:B------:R-:W-:Y:S01]  /*21d0*/  LOP3.LUT R85, R85, R116, RZ, 0x3c, !PT ;  /* 0x0000007455557212 */ /* 0x000fe200078e3cff */
[----:B------:R-:W-:Y:S01]  /*21e0*/  IMAD.SHL.U32 R161, R160, 0x2, RZ ;  /* 0x00000002a0a17824 */ /* 0x000fe200078e00ff */
[----:B---3--:R-:W-:-:S05]  /*21f0*/  LEA R163, R120, R89, 0x18 ;  /* 0x0000005978a37211 */ /* 0x008fca00078ec0ff */
[C---:B------:R-:W-:Y:S01]  /*2200*/  IMAD.IADD R116, R85.reuse, 0x1, R163 ;  /* 0x0000000155747824 */ /* 0x040fe200078e02a3 */
[----:B------:R-:W-:-:S05]  /*2210*/  LOP3.LUT R85, R85, 0x40, RZ, 0x3c, !PT ;  /* 0x0000004055557812 */ /* 0x000fca00078e3cff */
[----:B------:R-:W-:Y:S01]  /*2220*/  IMAD.IADD R85, R163, 0x1, R85 ;  /* 0x00000001a3557824 */ /* 0x000fe200078e0255 */
[----:B------:R-:W-:Y:S04]  /*2230*/  STS.U16 [R116], R2 ;  /* 0x0000000274007388 */ /* 0x000fe80000000400 */
[----:B------:R-:W-:Y:S04]  /*2240*/  STS.U16 [R116+0x400], R4 ;  /* 0x0004000474007388 */ /* 0x000fe80000000400 */
[----:B------:R-:W-:Y:S04]  /*2250*/  STS.U16 [R116+0x800], R8 ;  /* 0x0008000874007388 */ /* 0x000fe80000000400 */
[----:B------:R-:W-:Y:S04]  /*2260*/  STS.U16 [R116+0xc00], R10 ;  /* 0x000c000a74007388 */ /* 0x000fe80000000400 */
[----:B------:R-:W-:Y:S04]  /*2270*/  STS.U16 [R116+0x1000], R12 ;  /* 0x0010000c74007388 */ /* 0x000fe80000000400 */
[----:B------:R-:W-:Y:S04]  /*2280*/  STS.U16 [R116+0x1400], R14 ;  /* 0x0014000e74007388 */ /* 0x000fe80000000400 */
[----:B------:R0:W-:Y:S04]  /*2290*/  STS.U16 [R116+0x1800], R16 ;  /* 0x0018001074007388 */ /* 0x0001e80000000400 */
[----:B------:R1:W-:Y:S04]  /*22a0*/  STS.U16 [R116+0x1c00], R19 ;  /* 0x001c001374007388 */ /* 0x0003e80000000400 */
[----:B------:R-:W-:Y:S01]  /*22b0*/  STS.U16 [R116+0x2000], R21 ;  /* 0x0020001574007388 */ /* 0x000fe20000000400 */
[----:B0-----:R-:W-:-:S03]  /*22c0*/  IMAD.MOV.U32 R16, RZ, RZ, 0x3f800000 ;  /* 0x3f800000ff107424 */ /* 0x001fc600078e00ff */
[----:B------:R-:W-:Y:S01]  /*22d0*/  STS.U16 [R116+0x2400], R23 ;  /* 0x0024001774007388 */ /* 0x000fe20000000400 */
[----:B-1----:R-:W-:-:S03]  /*22e0*/  IMAD.MOV.U32 R19, RZ, RZ, -0x800000 ;  /* 0xff800000ff137424 */ /* 0x002fc600078e00ff */
[----:B------:R-:W-:Y:S04]  /*22f0*/  STS.U16 [R116+0x2800], R25 ;  /* 0x0028001974007388 */ /* 0x000fe80000000400 */
        /* <DEDUP_REMOVED lines=23> */
[----:B----4-:R-:W-:Y:S04]  /*2470*/  STS.U16 [R116+0x8800], R73 ;  /* 0x0088004974007388 */ /* 0x010fe80000000400 */
        /* <DEDUP_REMOVED lines=13> */
[----:B------:R0:W-:Y:S04]  /*2550*/  STS.U16 [R116+0xc000], R121 ;  /* 0x00c0007974007388 */ /* 0x0001e80000000400 */
[----:B------:R-:W-:Y:S04]  /*2560*/  STS.U16 [R116+0xc400], R125 ;  /* 0x00c4007d74007388 */ /* 0x000fe80000000400 */
[----:B------:R-:W-:Y:S01]  /*2570*/  STS.U16 [R116+0xc800], R129 ;  /* 0x00c8008174007388 */ /* 0x000fe20000000400 */
[----:B0-----:R-:W-:-:S03]  /*2580*/  CS2R R120, SRZ ;  /* 0x0000000000787805 */ /* 0x001fc6000001ff00 */
[----:B------:R0:W-:Y:S04]  /*2590*/  STS.U16 [R116+0xcc00], R131 ;  /* 0x00cc008374007388 */ /* 0x0001e80000000400 */
[----:B------:R1:W-:Y:S04]  /*25a0*/  STS.U16 [R116+0xd000], R133 ;  /* 0x00d0008574007388 */ /* 0x0003e80000000400 */
[----:B------:R3:W-:Y:S01]  /*25b0*/  STS.U16 [R116+0xd400], R135 ;  /* 0x00d4008774007388 */ /* 0x0007e20000000400 */
[----:B0-----:R-:W-:-:S03]  /*25c0*/  CS2R R130, SRZ ;  /* 0x0000000000827805 */ /* 0x001fc6000001ff00 */
[----:B------:R0:W-:Y:S01]  /*25d0*/  STS.U16 [R116+0xd800], R137 ;  /* 0x00d8008974007388 */ /* 0x0001e20000000400 */
[----:B-1----:R-:W-:-:S03]  /*25e0*/  CS2R R132, SRZ ;  /* 0x0000000000847805 */ /* 0x002fc6000001ff00 */
[----:B------:R1:W-:Y:S01]  /*25f0*/  STS.U16 [R116+0xdc00], R139 ;  /* 0x00dc008b74007388 */ /* 0x0003e20000000400 */
[----:B---3--:R-:W-:-:S03]  /*2600*/  CS2R R134, SRZ ;  /* 0x0000000000867805 */ /* 0x008fc6000001ff00 */
[----:B------:R3:W-:Y:S01]  /*2610*/  STS.U16 [R116+0xe000], R141 ;  /* 0x00e0008d74007388 */ /* 0x0007e20000000400 */
[----:B0-----:R-:W-:-:S03]  /*2620*/  CS2R R136, SRZ ;  /* 0x0000000000887805 */ /* 0x001fc6000001ff00 */
[----:B------:R0:W-:Y:S01]  /*2630*/  STS.U16 [R116+0xe400], R143 ;  /* 0x00e4008f74007388 */ /* 0x0001e20000000400 */
[----:B-1----:R-:W-:-:S03]  /*2640*/  CS2R R138, SRZ ;  /* 0x00000000008a7805 */ /* 0x002fc6000001ff00 */
[----:B------:R-:W-:Y:S01]  /*2650*/  STS.U16 [R116+0xe800], R145 ;  /* 0x00e8009174007388 */ /* 0x000fe20000000400 */
[----:B---3--:R-:W-:-:S03]  /*2660*/  CS2R R140, SRZ ;  /* 0x00000000008c7805 */ /* 0x008fc6000001ff00 */
[----:B------:R1:W-:Y:S01]  /*2670*/  STS.U16 [R116+0xec00], R147 ;  /* 0x00ec009374007388 */ /* 0x0003e20000000400 */
[----:B0-----:R-:W-:-:S03]  /*2680*/  CS2R R142, SRZ ;  /* 0x00000000008e7805 */ /* 0x001fc6000001ff00 */
[----:B------:R-:W-:Y:S04]  /*2690*/  STS.U16 [R116+0xf000], R148 ;  /* 0x00f0009474007388 */ /* 0x000fe80000000400 */
[----:B------:R0:W-:Y:S01]  /*26a0*/  STS.U16 [R116+0xf400], R144 ;  /* 0x00f4009074007388 */ /* 0x0001e20000000400 */
[----:B-1----:R-:W-:-:S03]  /*26b0*/  CS2R R146, SRZ ;  /* 0x0000000000927805 */ /* 0x002fc6000001ff00 */
[----:B------:R1:W-:Y:S04]  /*26c0*/  STS.U16 [R116+0xf800], R149 ;  /* 0x00f8009574007388 */ /* 0x0003e80000000400 */
[----:B------:R3:W-:Y:S01]  /*26d0*/  STS.U16 [R116+0xfc00], R150 ;  /* 0x00fc009674007388 */ /* 0x0007e20000000400 */
[----:B0-----:R-:W-:-:S03]  /*26e0*/  CS2R R144, SRZ ;  /* 0x0000000000907805 */ /* 0x001fc6000001ff00 */
[----:B------:R-:W-:Y:S01]  /*26f0*/  STS.U16 [R85+0x200], R6 ;  /* 0x0002000655007388 */ /* 0x000fe20000000400 */
[----:B-1----:R-:W-:-:S03]  /*2700*/  CS2R R148, SRZ ;  /* 0x0000000000947805 */ /* 0x002fc6000001ff00 */
[----:B------:R-:W-:Y:S01]  /*2710*/  STS.U16 [R85+0x600], R7 ;  /* 0x0006000755007388 */ /* 0x000fe20000000400 */
[----:B---3--:R-:W-:-:S03]  /*2720*/  CS2R R150, SRZ ;  /* 0x0000000000967805 */ /* 0x008fc6000001ff00 */
[----:B------:R-:W-:Y:S04]  /*2730*/  STS.U16 [R85+0xa00], R9 ;  /* 0x000a000955007388 */ /* 0x000fe80000000400 */
[----:B------:R-:W-:Y:S04]  /*2740*/  STS.U16 [R85+0xe00], R11 ;  /* 0x000e000b55007388 */ /* 0x000fe80000000400 */
[----:B------:R-:W-:Y:S04]  /*2750*/  STS.U16 [R85+0x1200], R13 ;  /* 0x0012000d55007388 */ /* 0x000fe80000000400 */
[----:B------:R0:W-:Y:S04]  /*2760*/  STS.U16 [R85+0x1600], R15 ;  /* 0x0016000f55007388 */ /* 0x0001e80000000400 */
[----:B------:R-:W-:Y:S04]  /*2770*/  STS.U16 [R85+0x1a00], R18 ;  /* 0x001a001255007388 */ /* 0x000fe80000000400 */
[----:B------:R-:W-:Y:S01]  /*2780*/  STS.U16 [R85+0x1e00], R20 ;  /* 0x001e001455007388 */ /* 0x000fe20000000400 */
[----:B0-----:R-:W-:-:S03]  /*2790*/  IMAD.MOV.U32 R15, RZ, RZ, 0x3f800000 ;  /* 0x3f800000ff0f7424 */ /* 0x001fc600078e00ff */
[----:B------:R-:W-:Y:S04]  /*27a0*/  STS.U16 [R85+0x2200], R22 ;  /* 0x0022001655007388 */ /* 0x000fe80000000400 */
        /* <DEDUP_REMOVED lines=38> */
[----:B-----5:R-:W-:Y:S01]  /*2a10*/  STS.U16 [R85+0xfe00], R126 ;  /* 0x00fe007e55007388 */ /* 0x020fe20000000400 */
[----:B0-----:R-:W-:-:S03]  /*2a20*/  CS2R R60, SRZ ;  /* 0x00000000003c7805 */ /* 0x001fc6000001ff00 */
[----:B------:R0:W-:Y:S01]  /*2a30*/  STS.U16 [R85+0x7600], R64 ;  /* 0x0076004055007388 */ /* 0x0001e20000000400 */
[----:B-1----:R-:W-:-:S03]  /*2a40*/  CS2R R62, SRZ ;  /* 0x00000000003e7805 */ /* 0x002fc6000001ff00 */
        /* <DEDUP_REMOVED lines=33> */
[----:B------:R-:W-:Y:S01]  /*2c60*/  STS.U16 [R85+0xbe00], R119 ;  /* 0x00be007755007388 */ /* 0x000fe20000000400 */
[----:B-1----:R-:W-:-:S03]  /*2c70*/  CS2R R112, SRZ ;  /* 0x0000000000707805 */ /* 0x002fc6000001ff00 */
[----:B------:R0:W-:Y:S01]  /*2c80*/  STS.U16 [R85+0xc200], R123 ;  /* 0x00c2007b55007388 */ /* 0x0001e20000000400 */
[----:B---3--:R-:W-:-:S03]  /*2c90*/  CS2R R116, SRZ ;  /* 0x0000000000747805 */ /* 0x008fc6000001ff00 */
[----:B------:R1:W-:Y:S04]  /*2ca0*/  STS.U16 [R85+0xc600], R127 ;  /* 0x00c6007f55007388 */ /* 0x0003e80000000400 */
[----:B------:R3:W-:Y:S01]  /*2cb0*/  STS.U16 [R85+0xca00], R17 ;  /* 0x00ca001155007388 */ /* 0x0007e20000000400 */
[----:B0-----:R-:W-:-:S03]  /*2cc0*/  CS2R R122, SRZ ;  /* 0x00000000007a7805 */ /* 0x001fc6000001ff00 */
[----:B------:R0:W-:Y:S01]  /*2cd0*/  STS.U16 [R85+0xce00], R124 ;  /* 0x00ce007c55007388 */ /* 0x0001e20000000400 */
[----:B-1----:R-:W-:-:S03]  /*2ce0*/  CS2R R126, SRZ ;  /* 0x00000000007e7805 */ /* 0x002fc6000001ff00 */
[----:B------:R1:W-:Y:S01]  /*2cf0*/  STS.U16 [R85+0xd200], R128 ;  /* 0x00d2008055007388 */ /* 0x0003e20000000400 */
[----:B---3--:R-:W-:-:S03]  /*2d00*/  IMAD.MOV.U32 R17, RZ, RZ, -0x800000 ;  /* 0xff800000ff117424 */ /* 0x008fc600078e00ff */
[----:B------:R3:W-:Y:S01]  /*2d10*/  STS.U16 [R85+0xd600], R114 ;  /* 0x00d6007255007388 */ /* 0x0007e20000000400 */
[----:B0-----:R-:W-:-:S03]  /*2d20*/  CS2R R124, SRZ ;  /* 0x00000000007c7805 */ /* 0x001fc6000001ff00 */
[----:B------:R0:W-:Y:S01]  /*2d30*/  STS.U16 [R85+0xda00], R118 ;  /* 0x00da007655007388 */ /* 0x0001e20000000400 */
[----:B-1----:R-:W-:-:S03]  /*2d40*/  CS2R R128, SRZ ;  /* 0x0000000000807805 */ /* 0x002fc6000001ff00 */
[----:B------:R1:W-:Y:S01]  /*2d50*/  STS.U16 [R85+0xde00], R88 ;  /* 0x00de005855007388 */ /* 0x0003e20000000400 */
[----:B---3--:R-:W-:-:S03]  /*2d60*/  CS2R R114, SRZ ;  /* 0x0000000000727805 */ /* 0x008fc6000001ff00 */
[----:B------:R-:W-:Y:S01]  /*2d70*/  STS.U16 [R85+0xe200], R84 ;  /* 0x00e2005455007388 */ /* 0x000fe20000000400 */
[----:B0-----:R-:W-:-:S03]  /*2d80*/  CS2R R118, SRZ ;  /* 0x0000000000767805 */ /* 0x001fc6000001ff00 */
[----:B------:R0:W-:Y:S01]  /*2d90*/  STS.U16 [R85+0xe600], R90 ;  /* 0x00e6005a55007388 */ /* 0x0001e20000000400 */
[----:B-1----:R-:W-:-:S03]  /*2da0*/  CS2R R88, SRZ ;  /* 0x0000000000587805 */ /* 0x002fc6000001ff00 */
[----:B--2---:R1:W-:Y:S04]  /*2db0*/  STS.U16 [R85+0xea00], R92 ;  /* 0x00ea005c55007388 */ /* 0x0043e80000000400 */
[----:B------:R2:W-:Y:S01]  /*2dc0*/  STS.U16 [R85+0xee00], R86 ;  /* 0x00ee005655007388 */ /* 0x0005e20000000400 */
[----:B0-----:R-:W-:-:S03]  /*2dd0*/  CS2R R90, SRZ ;  /* 0x00000000005a7805 */ /* 0x001fc6000001ff00 */
[----:B------:R0:W-:Y:S01]  /*2de0*/  STS.U16 [R85+0xf200], R94 ;  /* 0x00f2005e55007388 */ /* 0x0001e20000000400 */
[----:B-1----:R-:W-:-:S03]  /*2df0*/  CS2R R92, SRZ ;  /* 0x00000000005c7805 */ /* 0x002fc6000001ff00 */
[----:B------:R1:W-:Y:S01]  /*2e00*/  STS.U16 [R85+0xf600], R96 ;  /* 0x00f6006055007388 */ /* 0x0003e20000000400 */
[----:B--2---:R-:W-:-:S03]  /*2e10*/  CS2R R86, SRZ ;  /* 0x0000000000567805 */ /* 0x004fc6000001ff00 */
[----:B------:R2:W-:Y:S01]  /*2e20*/  STS.U16 [R85+0xfa00], R104 ;  /* 0x00fa006855007388 */ /* 0x0005e20000000400 */
[----:B0-----:R-:W-:Y:S02]  /*2e30*/  CS2R R94, SRZ ;  /* 0x00000000005e7805 */ /* 0x001fe4000001ff00 */
[----:B-1----:R-:W-:Y:S02]  /*2e40*/  CS2R R96, SRZ ;  /* 0x0000000000607805 */ /* 0x002fe4000001ff00 */
[----:B--2---:R-:W-:Y:S02]  /*2e50*/  CS2R R84, SRZ ;  /* 0x0000000000547805 */ /* 0x004fe4000001ff00 */
[----:B------:R-:W-:Y:S01]  /*2e60*/  CS2R R104, SRZ ;  /* 0x0000000000687805 */ /* 0x000fe2000001ff00 */
[----:B------:R-:W-:Y:S06]  /*2e70*/  @!P0 BRA `(.L_x_0) ;  /* 0x0000004800648947 */ /* 0x000fec0003800000 */
[----:B------:R-:W0:Y:S01]  /*2e80*/  LDC.64 R6, c[0x0][0x260] ;  /* 0x00009800ff067b82 */ /* 0x000e220000000a00 */
[----:B------:R-:W-:Y:S01]  /*2e90*/  SHF.R.U32.HI R2, RZ, 0x4, R163 ;  /* 0x00000004ff027819 */ /* 0x000fe200000116a3 */
[----:B------:R-:W-:Y:S01]  /*2ea0*/  IMAD R5, R5, 0x10, R0 ;  /* 0x0000001005057824 */ /* 0x000fe200078e0200 */
[----:B------:R-:W-:Y:S02]  /*2eb0*/  SHF.R.S32.HI R4, RZ, 0x6, R160 ;  /* 0x00000006ff047819 */ /* 0x000fe400000114a0 */
[----:B------:R-:W-:Y:S02]  /*2ec0*/  CS2R R24, SRZ ;  /* 0x0000000000187805 */ /* 0x000fe4000001ff00 */
[----:B------:R-:W-:Y:S01]  /*2ed0*/  SGXT.U32 R0, R2, 0xe ;  /* 0x0000000e0200781a */ /* 0x000fe20000000000 */
[----:B------:R-:W-:Y:S01]  /*2ee0*/  IMAD.SHL.U32 R5, R5, 0x2, RZ ;  /* 0x0000000205057824 */ /* 0x000fe200078e00ff */
[----:B------:R-:W-:Y:S01]  /*2ef0*/  SGXT R2, R4, 0x1 ;  /* 0x000000010402781a */ /* 0x000fe20000000200 */
[----:B------:R-:W1:Y:S01]  /*2f00*/  LDC.64 R168, c[0x0][0x250] ;  /* 0x00009400ffa87b82 */ /* 0x000e620000000a00 */
[----:B------:R-:W-:-:S02]  /*2f10*/  IADD3 R4, P0, R0, 0x80, RZ ;  /* 0x0000008000047810 */ /* 0x000fc40007f1e0ff */
[----:B------:R-:W-:Y:S02]  /*2f20*/  CS2R R26, SRZ ;  /* 0x00000000001a7805 */ /* 0x000fe4000001ff00 */
[----:B------:R-:W-:Y:S02]  /*2f30*/  LOP3.LUT R2, R2, 0x90, RZ, 0xc0, !PT ;  /* 0x0000009002027812 */ /* 0x000fe400078ec0ff */
[----:B------:R-:W-:Y:S02]  /*2f40*/  CS2R R28, SRZ ;  /* 0x00000000001c7805 */ /* 0x000fe4000001ff00 */
[----:B------:R-:W-:Y:S02]  /*2f50*/  R2UR UR4, R4 ;  /* 0x00000000040472ca */ /* 0x000fe400000e0000 */
[----:B------:R-:W-:Y:S02]  /*2f60*/  CS2R R30, SRZ ;  /* 0x00000000001e7805 */ /* 0x000fe4000001ff00 */
[----:B------:R-:W-:Y:S01]  /*2f70*/  R2UR UR56, R0 ;  /* 0x00000000003872ca */ /* 0x000fe200000e0000 */
[----:B------:R-:W2:Y:S01]  /*2f80*/  LDC.64 R20, c[0x0][0x220] ;  /* 0x00008800ff147b82 */ /* 0x000ea20000000a00 */
[----:B------:R-:W-:Y:S01]  /*2f90*/  IMAD.MOV.U32 R0, RZ, RZ, RZ ;  /* 0x000000ffff007224 */ /* 0x000fe200078e00ff */
[----:B------:R-:W-:-:S02]  /*2fa0*/  LOP3.LUT R161, R2, 0x17e, R161, 0x78, !PT ;  /* 0x0000017e02a17812 */ /* 0x000fc400078e78a1 */
[----:B------:R-:W-:Y:S02]  /*2fb0*/  CS2R R32, SRZ ;  /* 0x0000000000207805 */ /* 0x000fe4000001ff00 */
[----:B------:R-:W-:Y:S02]  /*2fc0*/  LOP3.LUT R2, R160, 0xf, RZ, 0xc0, !PT ;  /* 0x0000000fa0027812 */ /* 0x000fe400078ec0ff */
[----:B------:R-:W-:Y:S02]  /*2fd0*/  CS2R R34, SRZ ;  /* 0x0000000000227805 */ /* 0x000fe4000001ff00 */
[----:B------:R-:W-:Y:S02]  /*2fe0*/  CS2R R36, SRZ ;  /* 0x0000000000247805 */ /* 0x000fe4000001ff00 */
[----:B------:R-:W-:Y:S01]  /*2ff0*/  CS2R R38, SRZ ;  /* 0x0000000000267805 */ /* 0x000fe2000001ff00 */
[----:B0-----:R-:W-:Y:S01]  /*3000*/  IMAD.MOV.U32 R10, RZ, RZ, R6 ;  /* 0x000000ffff0a7224 */ /* 0x001fe200078e0006 */
[----:B------:R0:W-:Y:S01]  /*3010*/  STL [R1+0x110], R7 ;  /* 0x0001100701007387 */ /* 0x0001e20000100800 */
[----:B------:R-:W-:Y:S01]  /*3020*/  IMAD.MOV.U32 R8, RZ, RZ, R7 ;  /* 0x000000ffff087224 */ /* 0x000fe200078e0007 */
[----:B------:R-:W3:Y:S01]  /*3030*/  LDC R6, c[0x0][0x258] ;  /* 0x00009600ff067b82 */ /* 0x000ee20000000800 */
[----:B------:R-:W-:-:S02]  /*3040*/  CS2R R40, SRZ ;  /* 0x0000000000287805 */ /* 0x000fc4000001ff00 */
[----:B------:R-:W-:Y:S01]  /*3050*/  CS2R R42, SRZ ;  /* 0x00000000002a7805 */ /* 0x000fe2000001ff00 */
[----:B------:R-:W-:Y:S01]  /*3060*/  IMAD R2, R2, R8, RZ ;  /* 0x0000000802027224 */ /* 0x000fe200078e02ff */
[----:B------:R-:W-:Y:S01]  /*3070*/  CS2R R44, SRZ ;  /* 0x00000000002c7805 */ /* 0x000fe2000001ff00 */
[----:B-1----:R-:W-:Y:S01]  /*3080*/  IMAD R168, R162, R168, RZ ;  /* 0x000000a8a2a87224 */ /* 0x002fe200078e02ff */
[----:B------:R-:W-:Y:S01]  /*3090*/  CS2R R46, SRZ ;  /* 0x00000000002e7805 */ /* 0x000fe2000001ff00 */
[----:B------:R-:W-:Y:S01]  /*30a0*/  IMAD R155, R169, 0x3, RZ ;  /* 0x00000003a99b7824 */ /* 0x000fe200078e02ff */
[----:B------:R-:W1:Y:S01]  /*30b0*/  LDC.64 R202, c[0x0][0x218] ;  /* 0x00008600ffca7b82 */ /* 0x000e620000000a00 */
[----:B0-----:R-:W-:Y:S01]  /*30c0*/  VIADD R7, R163, 0x10000 ;  /* 0x00010000a3077836 */ /* 0x001fe20000000000 */
[----:B------:R-:W-:Y:S01]  /*30d0*/  CS2R R48, SRZ ;  /* 0x0000000000307805 */ /* 0x000fe2000001ff00 */
[C---:B------:R-:W-:Y:S01]  /*30e0*/  IMAD.SHL.U32 R152, R169.reuse, 0x4, RZ ;  /* 0x00000004a9987824 */ /* 0x040fe200078e00ff */
[----:B------:R-:W-:Y:S01]  /*30f0*/  CS2R R50, SRZ ;  /* 0x0000000000327805 */ /* 0x000fe2000001ff00 */
[C---:B------:R-:W-:Y:S01]  /*3100*/  IMAD R22, R169.reuse, 0x9, RZ ;  /* 0x00000009a9167824 */ /* 0x040fe200078e02ff */
[----:B------:R-:W-:Y:S01]  /*3110*/  SHF.R.U32.HI R4, RZ, 0x4, R7 ;  /* 0x00000004ff047819 */ /* 0x000fe20000011607 */
[----:B------:R-:W-:Y:S01]  /*3120*/  IMAD.MOV.U32 R7, RZ, RZ, RZ ;  /* 0x000000ffff077224 */ /* 0x000fe200078e00ff */
[----:B------:R-:W0:Y:S01]  /*3130*/  LDC R23, c[0x0][0x268] ;  /* 0x00009a00ff177b82 */ /* 0x000e220000000800 */
[C---:B------:R-:W-:Y:S01]  /*3140*/  IMAD R153, R169.reuse, 0xa, RZ ;  /* 0x0000000aa9997824 */ /* 0x040fe200078e02ff */
[----:B------:R-:W-:Y:S01]  /*3150*/  SGXT.U32 R9, R4, 0xe ;  /* 0x0000000e0409781a */ /* 0x000fe20000000000 */
[----:B------:R-:W-:Y:S01]  /*3160*/  IMAD R154, R169, 0xb, RZ ;  /* 0x0000000ba99a7824 */ /* 0x000fe200078e02ff */
[----:B------:R-:W-:Y:S01]  /*3170*/  IADD3.X R4, R0, 0x40000040, RZ, P0, !PT ;  /* 0x4000004000047810 */ /* 0x000fe200007fe4ff */
[----:B------:R-:W-:Y:S01]  /*3180*/  IMAD R0, R162, R10, RZ ;  /* 0x0000000aa2007224 */ /* 0x000fe200078e02ff */
[----:B------:R-:W-:Y:S01]  /*3190*/  LOP3.LUT R162, R5, 0x70, RZ, 0x3c, !PT ;  /* 0x0000007005a27812 */ /* 0x000fe200078e3cff */
[----:B------:R4:W-:Y:S01]  /*31a0*/  STL [R1+0x58], R9 ;  /* 0x0000580901007387 */ /* 0x0009e20000100800 */
[----:B------:R-:W-:Y:S01]  /*31b0*/  R2UR UR5, R4 ;  /* 0x00000000040572ca */ /* 0x000fe200000e0000 */
[----:B------:R-:W-:Y:S01]  /*31c0*/  IMAD.SHL.U32 R4, R2, 0x2, RZ ;  /* 0x0000000202047824 */ /* 0x000fe200078e00ff */
[----:B------:R-:W-:Y:S01]  /*31d0*/  CS2R R52, SRZ ;  /* 0x0000000000347805 */ /* 0x000fe2000001ff00 */
[----:B---3--:R-:W-:Y:S01]  /*31e0*/  IMAD R3, R3, R6, RZ ;  /* 0x0000000603037224 */ /* 0x008fe200078e02ff */
[----:B------:R-:W-:Y:S01]  /*31f0*/  CS2R R54, SRZ ;  /* 0x0000000000367805 */ /* 0x000fe2000001ff00 */
[C---:B------:R-:W-:Y:S01]  /*3200*/  IMAD R156, R169.reuse, 0xc, RZ ;  /* 0x0000000ca99c7824 */ /* 0x040fe200078e02ff */
[----:B------:R-:W-:Y:S01]  /*3210*/  CS2R R56, SRZ ;  /* 0x0000000000387805 */ /* 0x000fe2000001ff00 */
[----:B------:R-:W-:Y:S01]  /*3220*/  IMAD R157, R169, 0xd, RZ ;  /* 0x0000000da99d7824 */ /* 0x000fe200078e02ff */
[----:B------:R-:W-:-:S02]  /*3230*/  CS2R R58, SRZ ;  /* 0x00000000003a7805 */ /* 0x000fc4000001ff00 */
[----:B----4-:R-:W-:Y:S01]  /*3240*/  IADD3 R9, P0, R9, 0x2, RZ ;  /* 0x0000000209097810 */ /* 0x010fe20007f1e0ff */
[C---:B------:R-:W-:Y:S01]  /*3250*/  IMAD R158, R169.reuse, 0xe, RZ ;  /* 0x0000000ea99e7824 */ /* 0x040fe200078e02ff */
[----:B------:R-:W-:Y:S01]  /*3260*/  CS2R R60, SRZ ;  /* 0x00000000003c7805 */ /* 0x000fe2000001ff00 */
[----:B------:R-:W-:Y:S01]  /*3270*/  IMAD R159, R169, 0xf, RZ ;  /* 0x0000000fa99f7824 */ /* 0x000fe200078e02ff */
[----:B------:R-:W-:Y:S01]  /*3280*/  IADD3.X R8, R7, 0x40000000, RZ, P0, !PT ;  /* 0x4000000007087810 */ /* 0x000fe200007fe4ff */
[----:B------:R-:W-:Y:S01]  /*3290*/  IMAD.SHL.U32 R7, R0, 0x2, RZ ;  /* 0x0000000200077824 */ /* 0x000fe200078e00ff */
[----:B-1----:R-:W-:Y:S01]  /*32a0*/  LEA R202, P0, R168, R202, 0x1 ;  /* 0x000000caa8ca7211 */ /* 0x002fe200078008ff */
[----:B------:R-:W-:Y:S01]  /*32b0*/  IMAD.HI R0, R0, 0x2, RZ ;  /* 0x0000000200007827 */ /* 0x000fe200078e02ff */
[----:B------:R-:W-:Y:S01]  /*32c0*/  R2UR UR7, R8 ;  /* 0x00000000080772ca */ /* 0x000fe200000e0000 */
[----:B------:R-:W-:Y:S01]  /*32d0*/  UIADD3.64 UR10, UR4, 0x100, URZ ;  /* 0x00000100040a7897 */ /* 0x000fe2000fffe03f */
[----:B--2---:R-:W-:Y:S01]  /*32e0*/  IADD3 R171, P2, P3, R4, R20, R7 ;  /* 0x0000001404ab7210 */ /* 0x004fe20007b5e007 */
[----:B------:R-:W-:Y:S01]  /*32f0*/  IMAD.HI R4, R2, 0x2, RZ ;  /* 0x0000000202047827 */ /* 0x000fe200078e02ff */
[----:B------:R-:W-:Y:S01]  /*3300*/  LEA.HI.X.SX32 R168, R168, R203, 0x1, P0 ;  /* 0x000000cba8a87211 */ /* 0x000fe200000f0eff */
[----:B------:R-:W-:Y:S01]  /*3310*/  UIADD3.64 UR10, UR4, 0x200, URZ ;  /* 0x00000200040a7897 */ /* 0x000fe2000fffe03f */
[-C--:B------:R-:W-:Y:S01]  /*3320*/  LEA R204, P0, R3, R202.reuse, 0x1 ;  /* 0x000000ca03cc7211 */ /* 0x080fe200078008ff */
[----:B------:R-:W-:Y:S01]  /*3330*/  IMAD R2, R6, 0x100, R3 ;  /* 0x0000010006027824 */ /* 0x000fe200078e0203 */
[----:B------:R-:W-:Y:S01]  /*3340*/  SHF.R.U32.HI R6, RZ, 0x4, R160 ;  /* 0x00000004ff067819 */ /* 0x000fe200000116a0 */
[----:B------:R-:W-:Y:S01]  /*3350*/  IMAD.SHL.U32 R20, R169, 0x8, RZ ;  /* 0x00000008a9147824 */ /* 0x000fe200078e00ff */
[----:B------:R-:W-:Y:S01]  /*3360*/  IADD3.X R21, R4, R21, R0, P2, P3 ;  /* 0x0000001504157210 */ /* 0x000fe200017e6400 */
[----:B------:R-:W-:Y:S01]  /*3370*/  UIADD3.64 UR10, UR4, 0x400, URZ ;  /* 0x00000400040a7897 */ /* 0x000fe2000fffe03f */
[----:B------:R-:W-:Y:S01]  /*3380*/  SGXT.U32 R0, R6, 0x4 ;  /* 0x000000040600781a */ /* 0x000fe20000000000 */
[----:B------:R-:W-:Y:S01]  /*3390*/  UIADD3.64 UR10, UR4, 0x500, URZ ;  /* 0x00000500040a7897 */ /* 0x000fe2000fffe03f */
[----:B------:R-:W-:Y:S01]  /*33a0*/  LEA R202, P1, R2, R202, 0x1 ;  /* 0x000000ca02ca7211 */ /* 0x000fe200078208ff */
[----:B------:R-:W-:Y:S01]  /*33b0*/  UIADD3.64 UR10, UR4, 0x600, URZ ;  /* 0x00000600040a7897 */ /* 0x000fe2000fffe03f */
[-C--:B------:R-:W-:Y:S01]  /*33c0*/  LEA.HI.X.SX32 R205, R3, R168.reuse, 0x1, P0 ;  /* 0x000000a803cd7211 */ /* 0x080fe200000f0eff */
[-C--:B0-----:R-:W-:Y:S01]  /*33d0*/  IMAD R10, R0, R23.reuse, RZ ;  /* 0x00000017000a7224 */ /* 0x081fe200078e02ff */
[----:B------:R-:W-:Y:S01]  /*33e0*/  LEA.HI.X.SX32 R203, R2, R168, 0x1, P1 ;  /* 0x000000a802cb7211 */ /* 0x000fe200008f0eff */
[----:B------:R-:W-:Y:S01]  /*33f0*/  UIADD3.64 UR8, UR4, 0x80, URZ ;  /* 0x0000008004087897 */ /* 0x000fe2000fffe03f */
[C---:B------:R-:W-:Y:S01]  /*3400*/  LEA.HI R2, R160.reuse, 0x30, RZ, 0x1c ;  /* 0x00000030a0027811 */ /* 0x040fe200078fe0ff */
[C---:B------:R-:W-:Y:S01]  /*3410*/  IMAD R11, R23.reuse, 0x10, R10 ;  /* 0x00000010170b7824 */ /* 0x040fe200078e020a */
[C---:B------:R-:W-:Y:S01]  /*3420*/  LEA.HI R0, R160.reuse, 0xb0, RZ, 0x1c ;  /* 0x000000b0a0007811 */ /* 0x040fe200078fe0ff */
[----:B------:R-:W-:Y:S01]  /*3430*/  UIADD3.64 UR10, UR4, 0x700, URZ ;  /* 0x00000700040a7897 */ /* 0x000fe2000fffe03f */
[----:B------:R-:W-:Y:S01]  /*3440*/  LEA.HI R3, R160, 0x70, RZ, 0x1c ;  /* 0x00000070a0037811 */ /* 0x000fe200078fe0ff */
[-C--:B------:R-:W-:Y:S01]  /*3450*/  IMAD R12, R2, R23.reuse, RZ ;  /* 0x00000017020c7224 */ /* 0x080fe200078e02ff */
[C---:B------:R-:W-:Y:S01]  /*3460*/  LEA.HI R4, R160.reuse, 0xf0, RZ, 0x1c ;  /* 0x000000f0a0047811 */ /* 0x040fe200078fe0ff */
[C---:B------:R-:W-:Y:S01]  /*3470*/  IMAD R2, R23.reuse, 0x10, R11 ;  /* 0x0000001017027824 */ /* 0x040fe200078e020b */
[----:B------:R-:W-:Y:S01]  /*3480*/  LEA.HI R6, R160, 0x130, RZ, 0x1c ;  /* 0x00000130a0067811 */ /* 0x000fe200078fe0ff */
[-C--:B------:R-:W-:Y:S01]  /*3490*/  IMAD R14, R0, R23.reuse, RZ ;  /* 0x00000017000e7224 */ /* 0x080fe200078e02ff */
[C---:B------:R-:W-:Y:S01]  /*34a0*/  LEA.HI R7, R160.reuse, 0x170, RZ, 0x1c ;  /* 0x00000170a0077811 */ /* 0x040fe200078fe0ff */
[----:B------:R-:W-:Y:S01]  /*34b0*/  IMAD R0, R23, 0x20, R2 ;  /* 0x0000002017007824 */ /* 0x000fe200078e0202 */
[C---:B------:R-:W-:Y:S01]  /*34c0*/  LEA.HI R8, R160.reuse, 0x1b0, RZ, 0x1c ;  /* 0x000001b0a0087811 */ /* 0x040fe200078fe0ff */
[-C--:B------:R-:W-:Y:S01]  /*34d0*/  IMAD R13, R3, R23.reuse, RZ ;  /* 0x00000017030d7224 */ /* 0x080fe200078e02ff */
[----:B------:R-:W-:Y:S01]  /*34e0*/  R2UR UR6, R9 ;  /* 0x00000000090672ca */ /* 0x000fe200000e0000 */
[C---:B------:R-:W-:Y:S01]  /*34f0*/  IMAD R3, R23.reuse, 0x10, R0 ;  /* 0x0000001017037824 */ /* 0x040fe200078e0200 */
[----:B------:R-:W-:Y:S01]  /*3500*/  LEA.HI R9, R160, 0x1f0, RZ, 0x1c ;  /* 0x000001f0a0097811 */ /* 0x000fe200078fe0ff */
[----:B------:R-:W-:Y:S01]  /*3510*/  IMAD R15, R4, R23, RZ ;  /* 0x00000017040f7224 */ /* 0x000fe200078e02ff */
[-C--:B------:R-:W-:Y:S01]  /*3520*/  LEA R172, P1, R10, R171.reuse, 0x1 ;  /* 0x000000ab0aac7211 */ /* 0x080fe200078208ff */
[----:B------:R-:W-:Y:S01]  /*3530*/  IMAD R4, R23, 0x10, R3 ;  /* 0x0000001017047824 */ /* 0x000fe200078e0203 */
[----:B------:R-:W-:Y:S01]  /*3540*/  LEA R166, P6, R11, R171, 0x1 ;  /* 0x000000ab0ba67211 */ /* 0x000fe200078c08ff */
[----:B------:R-:W-:Y:S01]  /*3550*/  IMAD R16, R6, R23, RZ ;  /* 0x0000001706107224 */ /* 0x000fe200078e02ff */
[----:B------:R-:W-:Y:S01]  /*3560*/  LEA R164, P5, R12, R171, 0x1 ;  /* 0x000000ab0ca47211 */ /* 0x000fe200078a08ff */
[----:B------:R-:W-:Y:S01]  /*3570*/  IMAD R6, R23, 0x20, R4 ;  /* 0x0000002017067824 */ /* 0x000fe200078e0204 */
[----:B------:R-:W-:Y:S01]  /*3580*/  LEA.HI.X.SX32 R173, R10, R21, 0x1, P1 ;  /* 0x000000150aad7211 */ /* 0x000fe200008f0eff */
[----:B------:R-:W-:Y:S01]  /*3590*/  IMAD R17, R7, R23, RZ ;  /* 0x0000001707117224 */ /* 0x000fe200078e02ff */
[-C--:B------:R-:W-:Y:S01]  /*35a0*/  LEA.HI.X.SX32 R167, R11, R21.reuse, 0x1, P6 ;  /* 0x000000150ba77211 */ /* 0x080fe200030f0eff */
[----:B------:R-:W-:Y:S01]  /*35b0*/  IMAD R7, R23, 0x10, R6 ;  /* 0x0000001017077824 */ /* 0x000fe200078e0206 */
[----:B------:R-:W-:Y:S01]  /*35c0*/  LEA.HI.X.SX32 R165, R12, R21, 0x1, P5 ;  /* 0x000000150ca57211 */ /* 0x000fe200028f0eff */
[----:B------:R-:W-:Y:S01]  /*35d0*/  IMAD R18, R8, R23, RZ ;  /* 0x0000001708127224 */ /* 0x000fe200078e02ff */
[----:B------:R-:W-:Y:S01]  /*35e0*/  LEA R198, P1, R17, R171, 0x1 ;  /* 0x000000ab11c67211 */ /* 0x000fe200078208ff */
[----:B------:R-:W-:Y:S01]  /*35f0*/  IMAD R8, R23, 0x10, R7 ;  /* 0x0000001017087824 */ /* 0x000fe200078e0207 */
[----:B------:R-:W-:Y:S01]  /*3600*/  STL.64 [R1+0x20], R172 ;  /* 0x000020ac01007387 */ /* 0x000fe20000100a00 */
[----:B------:R-:W-:Y:S01]  /*3610*/  IMAD R19, R9, R23, RZ ;  /* 0x0000001709137224 */ /* 0x000fe200078e02ff */
[----:B------:R-:W-:Y:S01]  /*3620*/  LEA R244, P0, R13, R171, 0x1 ;  /* 0x000000ab0df47211 */ /* 0x000fe200078008ff */
[----:B------:R-:W-:Y:S01]  /*3630*/  IMAD R9, R23, 0x20, R8 ;  /* 0x0000002017097824 */ /* 0x000fe200078e0208 */
[----:B------:R0:W-:Y:S01]  /*3640*/  STL.64 [R1+0x18], R166 ;  /* 0x000018a601007387 */ /* 0x0001e20000100a00 */
[----:B------:R-:W-:Y:S01]  /*3650*/  LEA.HI.X.SX32 R199, R17, R21, 0x1, P1 ;  /* 0x0000001511c77211 */ /* 0x000fe200008f0eff */
[----:B------:R-:W-:Y:S01]  /*3660*/  IMAD.SHL.U32 R160, R169, 0x2, RZ ;  /* 0x00000002a9a07824 */ /* 0x000fe200078e00ff */
[C---:B------:R-:W-:Y:S01]  /*3670*/  LEA R200, P2, R16.reuse, R171, 0x1 ;  /* 0x000000ab10c87211 */ /* 0x040fe200078408ff */
[----:B------:R-:W-:Y:S01]  /*3680*/  IMAD R10, R23, 0x10, R9 ;  /* 0x00000010170a7824 */ /* 0x000fe200078e0209 */
[----:B------:R1:W-:Y:S01]  /*3690*/  STL.64 [R1+0x8], R164 ;  /* 0x000008a401007387 */ /* 0x0003e20000100a00 */
[-C--:B------:R-:W-:Y:S01]  /*36a0*/  LEA.HI.X.SX32 R245, R13, R21.reuse, 0x1, P0 ;  /* 0x000000150df57211 */ /* 0x080fe200000f0eff */
[----:B------:R-:W-:Y:S01]  /*36b0*/  IMAD R17, R169, 0x7, RZ ;  /* 0x00000007a9117824 */ /* 0x000fe200078e02ff */
[----:B------:R-:W-:Y:S01]  /*36c0*/  LEA.HI.X.SX32 R201, R16, R21, 0x1, P2 ;  /* 0x0000001510c97211 */ /* 0x000fe200010f0eff */
[----:B------:R-:W-:Y:S01]  /*36d0*/  IMAD R11, R23, 0x10, R10 ;  /* 0x00000010170b7824 */ /* 0x000fe200078e020a */
[-C--:B------:R-:W-:Y:S01]  /*36e0*/  LEA R250, P2, R3, R171.reuse, 0x1 ;  /* 0x000000ab03fa7211 */ /* 0x080fe200078408ff */
[----:B------:R-:W-:Y:S01]  /*36f0*/  UIADD3.64 UR58, UR6, 0x3e, URZ ;  /* 0x0000003e063a7897 */ /* 0x000fe2000fffe03f */
[C---:B0-----:R-:W-:Y:S01]  /*3700*/  LEA R166, P0, R2.reuse, R171, 0x1 ;  /* 0x000000ab02a67211 */ /* 0x041fe200078008ff */
[----:B------:R-:W-:Y:S01]  /*3710*/  IMAD R12, R23, 0x20, R11 ;  /* 0x00000020170c7824 */ /* 0x000fe200078e020b */
[-C--:B------:R-:W-:Y:S01]  /*3720*/  LEA.HI.X.SX32 R251, R3, R21.reuse, 0x1, P2 ;  /* 0x0000001503fb7211 */ /* 0x080fe200010f0eff */
[----:B------:R-:W-:Y:S01]  /*3730*/  UIADD3.64 UR58, UR6, 0x40, URZ ;  /* 0x00000040063a7897 */ /* 0x000fe2000fffe03f */
[----:B------:R-:W-:Y:S01]  /*3740*/  LEA.HI.X.SX32 R167, R2, R21, 0x1, P0 ;  /* 0x0000001502a77211 */ /* 0x000fe200000f0eff */
[----:B------:R-:W-:Y:S01]  /*3750*/  UIADD3.64 UR58, UR6, 0x42, URZ ;  /* 0x00000042063a7897 */ /* 0x000fe2000fffe03f */
[-C--:B-1----:R-:W-:Y:S01]  /*3760*/  LEA R164, P1, R0, R171.reuse, 0x1 ;  /* 0x000000ab00a47211 */ /* 0x082fe200078208ff */
[----:B------:R-:W-:Y:S01]  /*3770*/  UIADD3.64 UR58, UR6, 0x44, URZ ;  /* 0x00000044063a7897 */ /* 0x000fe2000fffe03f */
[----:B------:R-:W-:Y:S01]  /*3780*/  LEA R246, P0, R4, R171, 0x1 ;  /* 0x000000ab04f67211 */ /* 0x000fe200078008ff */
[----:B------:R-:W-:Y:S01]  /*3790*/  STL.64 [R1+0x10], R166 ;  /* 0x000010a601007387 */ /* 0x000fe20000100a00 */
[----:B------:R-:W-:Y:S01]  /*37a0*/  LEA.HI.X.SX32 R165, R0, R21, 0x1, P1 ;  /* 0x0000001500a57211 */ /* 0x000fe200008f0eff */
[----:B------:R-:W-:Y:S01]  /*37b0*/  IMAD R0, R23, 0x10, R12 ;  /* 0x0000001017007824 */ /* 0x000fe200078e020c */
[-C--:B------:R-:W-:Y:S01]  /*37c0*/  LEA R240, P2, R7, R171.reuse, 0x1 ;  /* 0x000000ab07f07211 */ /* 0x080fe200078408ff */
[----:B------:R-:W-:Y:S01]  /*37d0*/  UIADD3.64 UR58, UR6, 0xbe, URZ ;  /* 0x000000be063a7897 */ /* 0x000fe2000fffe03f */
[----:B------:R-:W-:Y:S01]  /*37e0*/  LEA R242, P1, R6, R171, 0x1 ;  /* 0x000000ab06f27211 */ /* 0x000fe200078208ff */
[----:B------:R-:W-:Y:S01]  /*37f0*/  IMAD R2, R23, 0x10, R0 ;  /* 0x0000001017027824 */ /* 0x000fe200078e0200 */
[-C--:B------:R-:W-:Y:S01]  /*3800*/  LEA.HI.X.SX32 R247, R4, R21.reuse, 0x1, P0 ;  /* 0x0000001504f77211 */ /* 0x080fe200000f0eff */
[----:B------:R-:W-:Y:S01]  /*3810*/  STL.64 [R1], R164 ;  /* 0x000000a401007387 */ /* 0x000fe20000100a00 */
[----:B------:R-:W-:Y:S01]  /*3820*/  LEA.HI.X.SX32 R241, R7, R21, 0x1, P2 ;  /* 0x0000001507f17211 */ /* 0x000fe200010f0eff */
[C---:B------:R-:W-:Y:S01]  /*3830*/  IMAD R3, R23.reuse, 0x20, R2 ;  /* 0x0000002017037824 */ /* 0x040fe200078e0202 */
[----:B------:R-:W-:Y:S01]  /*3840*/  LEA R226, P2, R10, R171, 0x1 ;  /* 0x000000ab0ae27211 */ /* 0x000fe200078408ff */
[----:B------:R-:W-:Y:S01]  /*3850*/  UIADD3.64 UR58, UR6, 0xc0, URZ ;  /* 0x000000c0063a7897 */ /* 0x000fe2000fffe03f */
[----:B------:R-:W-:Y:S01]  /*3860*/  LEA.HI.X.SX32 R243, R6, R21, 0x1, P1 ;  /* 0x0000001506f37211 */ /* 0x000fe200008f0eff */
[C---:B------:R-:W-:Y:S01]  /*3870*/  IMAD R4, R23.reuse, 0x10, R3 ;  /* 0x0000001017047824 */ /* 0x040fe200078e0203 */
[----:B------:R-:W-:Y:S01]  /*3880*/  LEA R238, P0, R8, R171, 0x1 ;  /* 0x000000ab08ee7211 */ /* 0x000fe200078008ff */
[----:B------:R-:W-:Y:S01]  /*3890*/  UIADD3.64 UR58, UR6, 0xc2, URZ ;  /* 0x000000c2063a7897 */ /* 0x000fe2000fffe03f */
[----:B------:R-:W-:Y:S01]  /*38a0*/  LEA.HI.X.SX32 R227, R10, R21, 0x1, P2 ;  /* 0x000000150ae37211 */ /* 0x000fe200010f0eff */
[----:B------:R-:W-:Y:S01]  /*38b0*/  IMAD R6, R23, 0x10, R4 ;  /* 0x0000001017067824 */ /* 0x000fe200078e0204 */
[-C--:B------:R-:W-:Y:S01]  /*38c0*/  LEA R190, P2, R0, R171.reuse, 0x1 ;  /* 0x000000ab00be7211 */ /* 0x080fe200078408ff */
[----:B------:R-:W-:Y:S01]  /*38d0*/  UIADD3.64 UR58, UR6, 0xc4, URZ ;  /* 0x000000c4063a7897 */ /* 0x000fe2000fffe03f */
[----:B------:R-:W-:Y:S01]  /*38e0*/  LEA R230, P1, R9, R171, 0x1 ;  /* 0x000000ab09e67211 */ /* 0x000fe200078208ff */
[----:B------:R-:W-:Y:S01]  /*38f0*/  IMAD R7, R23, 0x20, R6 ;  /* 0x0000002017077824 */ /* 0x000fe200078e0206 */
[----:B------:R-:W-:Y:S01]  /*3900*/  LEA.HI.X.SX32 R239, R8, R21, 0x1, P0 ;  /* 0x0000001508ef7211 */ /* 0x000fe200000f0eff */
[----:B------:R-:W-:Y:S01]  /*3910*/  UIADD3.64 UR58, UR6, 0x13e, URZ ;  /* 0x0000013e063a7897 */ /* 0x000fe2000fffe03f */
[----:B------:R-:W-:Y:S01]  /*3920*/  LEA R222, P0, R11, R171, 0x1 ;  /* 0x000000ab0bde7211 */ /* 0x000fe200078008ff */
[----:B------:R-:W-:Y:S01]  /*3930*/  UIADD3.64 UR58, UR6, 0x140, URZ ;  /* 0x00000140063a7897 */ /* 0x000fe2000fffe03f */
[-C--:B------:R-:W-:Y:S01]  /*3940*/  LEA.HI.X.SX32 R191, R0, R21.reuse, 0x1, P2 ;  /* 0x0000001500bf7211 */ /* 0x080fe200010f0eff */
[----:B------:R-:W-:Y:S01]  /*3950*/  IMAD R0, R23, 0x10, R7 ;  /* 0x0000001017007824 */ /* 0x000fe200078e0207 */
[----:B------:R-:W-:Y:S01]  /*3960*/  LEA.HI.X.SX32 R231, R9, R21, 0x1, P1 ;  /* 0x0000001509e77211 */ /* 0x000fe200008f0eff */
[----:B------:R-:W-:Y:S01]  /*3970*/  UIADD3.64 UR58, UR6, 0x142, URZ ;  /* 0x00000142063a7897 */ /* 0x000fe2000fffe03f */
[----:B------:R-:W-:Y:S01]  /*3980*/  LEA R192, P1, R12, R171, 0x1 ;  /* 0x000000ab0cc07211 */ /* 0x000fe200078208ff */
[----:B------:R-:W-:Y:S01]  /*3990*/  IMAD R8, R23, 0x10, R0 ;  /* 0x0000001017087824 */ /* 0x000fe200078e0200 */
[----:B------:R-:W-:Y:S01]  /*39a0*/  LEA.HI.X.SX32 R223, R11, R21, 0x1, P0 ;  /* 0x000000150bdf7211 */ /* 0x000fe200000f0eff */
[----:B------:R-:W-:Y:S01]  /*39b0*/  IMAD.IADD R11, R163, 0x1, R5 ;  /* 0x00000001a30b7824 */ /* 0x000fe200078e0205 */
[----:B------:R-:W-:Y:S01]  /*39c0*/  LEA R188, P0, R2, R171, 0x1 ;  /* 0x000000ab02bc7211 */ /* 0x000fe200078008ff */
[----:B------:R-:W-:Y:S01]  /*39d0*/  UIADD3.64 UR58, UR6, 0x144, URZ ;  /* 0x00000144063a7897 */ /* 0x000fe2000fffe03f */
[----:B------:R-:W-:Y:S01]  /*39e0*/  LEA.HI.X.SX32 R193, R12, R21, 0x1, P1 ;  /* 0x000000150cc17211 */ /* 0x000fe200008f0eff */
[----:B------:R-:W-:Y:S01]  /*39f0*/  UIADD3.64 UR58, UR6, 0x1be, URZ ;  /* 0x000001be063a7897 */ /* 0x000fe2000fffe03f */
[-C--:B------:R-:W-:Y:S01]  /*3a00*/  LEA R186, P1, R3, R171.reuse, 0x1 ;  /* 0x000000ab03ba7211 */ /* 0x080fe200078208ff */
[----:B------:R-:W-:Y:S01]  /*3a10*/  UIADD3.64 UR58, UR6, 0x1c0, URZ ;  /* 0x000001c0063a7897 */ /* 0x000fe2000fffe03f */
[----:B------:R-:W-:Y:S01]  /*3a20*/  LEA R184, P2, R4, R171, 0x1 ;  /* 0x000000ab04b87211 */ /* 0x000fe200078408ff */
[----:B------:R-:W-:Y:S01]  /*3a30*/  UIADD3.64 UR58, UR6, 0x1c2, URZ ;  /* 0x000001c2063a7897 */ /* 0x000fe2000fffe03f */
[-C--:B------:R-:W-:Y:S01]  /*3a40*/  LEA.HI.X.SX32 R189, R2, R21.reuse, 0x1, P0 ;  /* 0x0000001502bd7211 */ /* 0x080fe200000f0eff */
[----:B------:R-:W-:Y:S01]  /*3a50*/  IMAD R2, R23, 0x20, R8 ;  /* 0x0000002017027824 */ /* 0x000fe200078e0208 */
[-C--:B------:R-:W-:Y:S01]  /*3a60*/  LEA.HI.X.SX32 R187, R3, R21.reuse, 0x1, P1 ;  /* 0x0000001503bb7211 */ /* 0x080fe200008f0eff */
[----:B------:R-:W-:Y:S01]  /*3a70*/  UIADD3.64 UR58, UR6, 0x1c4, URZ ;  /* 0x000001c4063a7897 */ /* 0x000fe2000fffe03f */
[----:B------:R-:W-:Y:S01]  /*3a80*/  LEA.HI.X.SX32 R185, R4, R21, 0x1, P2 ;  /* 0x0000001504b97211 */ /* 0x000fe200010f0eff */
[----:B------:R-:W-:Y:S01]  /*3a90*/  IMAD R3, R23, 0x10, R2 ;  /* 0x0000001017037824 */ /* 0x000fe200078e0202 */
[-C--:B------:R-:W-:Y:S01]  /*3aa0*/  LEA R178, P2, R0, R171.reuse, 0x1 ;  /* 0x000000ab00b27211 */ /* 0x080fe200078408ff */
[----:B------:R-:W-:Y:S01]  /*3ab0*/  IMAD.IADD R4, R163, 0x1, R162 ;  /* 0x00000001a3047824 */ /* 0x000fe200078e02a2 */
[----:B------:R-:W-:Y:S01]  /*3ac0*/  LEA R182, P0, R6, R171, 0x1 ;  /* 0x000000ab06b67211 */ /* 0x000fe200078008ff */
[----:B------:R-:W-:Y:S01]  /*3ad0*/  UIADD3.64 UR58, UR6, 0x23e, URZ ;  /* 0x0000023e063a7897 */ /* 0x000fe2000fffe03f */
[-C--:B------:R-:W-:Y:S01]  /*3ae0*/  LEA.HI.X.SX32 R179, R0, R21.reuse, 0x1, P2 ;  /* 0x0000001500b37211 */ /* 0x080fe200010f0eff */
[----:B------:R-:W-:Y:S01]  /*3af0*/  IMAD R0, R23, 0x10, R3 ;  /* 0x0000001017007824 */ /* 0x000fe200078e0203 */
[----:B------:R-:W-:Y:S01]  /*3b00*/  LEA.HI.X.SX32 R183, R6, R21, 0x1, P0 ;  /* 0x0000001506b77211 */ /* 0x000fe200000f0eff */
[----:B------:R-:W-:Y:S01]  /*3b10*/  IMAD R23, R169, 0x5, RZ ;  /* 0x00000005a9177824 */ /* 0x000fe200078e02ff */
[-C--:B------:R-:W-:Y:S01]  /*3b20*/  LEA R172, P2, R3, R171.reuse, 0x1 ;  /* 0x000000ab03ac7211 */ /* 0x080fe200078408ff */
[----:B------:R-:W-:Y:S01]  /*3b30*/  UIADD3.64 UR58, UR6, 0x240, URZ ;  /* 0x00000240063a7897 */ /* 0x000fe2000fffe03f */
[-C--:B------:R-:W-:Y:S01]  /*3b40*/  LEA R180, P1, R7, R171.reuse, 0x1 ;  /* 0x000000ab07b47211 */ /* 0x080fe200078208ff */
[----:B------:R-:W-:Y:S01]  /*3b50*/  UIADD3.64 UR58, UR6, 0x242, URZ ;  /* 0x00000242063a7897 */ /* 0x000fe2000fffe03f */
[C---:B------:R-:W-:Y:S01]  /*3b60*/  LEA R176, P0, R8.reuse, R171, 0x1 ;  /* 0x000000ab08b07211 */ /* 0x040fe200078008ff */
[----:B------:R-:W-:Y:S01]  /*3b70*/  UIADD3.64 UR58, UR6, 0x244, URZ ;  /* 0x00000244063a7897 */ /* 0x000fe2000fffe03f */
[-C--:B------:R-:W-:Y:S01]  /*3b80*/  LEA.HI.X.SX32 R173, R3, R21.reuse, 0x1, P2 ;  /* 0x0000001503ad7211 */ /* 0x080fe200010f0eff */
[----:B------:R-:W-:Y:S01]  /*3b90*/  UIADD3.64 UR58, UR6, 0x2be, URZ ;  /* 0x000002be063a7897 */ /* 0x000fe2000fffe03f */
[-C--:B------:R-:W-:Y:S01]  /*3ba0*/  LEA.HI.X.SX32 R181, R7, R21.reuse, 0x1, P1 ;  /* 0x0000001507b57211 */ /* 0x080fe200008f0eff */
[----:B------:R-:W-:Y:S01]  /*3bb0*/  UIADD3.64 UR58, UR6, 0x2c0, URZ ;  /* 0x000002c0063a7897 */ /* 0x000fe2000fffe03f */
[----:B------:R-:W-:Y:S01]  /*3bc0*/  LEA.HI.X.SX32 R177, R8, R21, 0x1, P0 ;  /* 0x0000001508b17211 */ /* 0x000fe200000f0eff */
[----:B------:R-:W-:Y:S01]  /*3bd0*/  UIADD3.64 UR58, UR6, 0x2c2, URZ ;  /* 0x000002c2063a7897 */ /* 0x000fe2000fffe03f */
[C---:B------:R-:W-:Y:S01]  /*3be0*/  LOP3.LUT R3, R5.reuse, 0x60, RZ, 0x3c, !PT ;  /* 0x0000006005037812 */ /* 0x040fe200078e3cff */
[----:B------:R-:W-:Y:S01]  /*3bf0*/  UIADD3.64 UR8, UR4, 0x180, URZ ;  /* 0x0000018004087897 */ /* 0x000fe2000fffe03f */
[C---:B------:R-:W-:Y:S01]  /*3c00*/  LOP3.LUT R10, R5.reuse, 0x10, RZ, 0x3c, !PT ;  /* 0x00000010050a7812 */ /* 0x040fe200078e3cff */
[----:B------:R-:W-:Y:S01]  /*3c10*/  UIADD3.64 UR10, UR4, 0x800, URZ ;  /* 0x00000800040a7897 */ /* 0x000fe2000fffe03f */
[C---:B------:R-:W-:Y:S01]  /*3c20*/  LOP3.LUT R9, R5.reuse, 0x20, RZ, 0x3c, !PT ;  /* 0x0000002005097812 */ /* 0x040fe200078e3cff */
[----:B------:R-:W-:Y:S01]  /*3c30*/  UIADD3.64 UR58, UR6, 0x2c4, URZ ;  /* 0x000002c4063a7897 */ /* 0x000fe2000fffe03f */
[----:B------:R-:W-:Y:S01]  /*3c40*/  LOP3.LUT R8, R5, 0x30, RZ, 0x3c, !PT ;  /* 0x0000003005087812 */ /* 0x000fe200078e3cff */
[----:B------:R-:W-:Y:S01]  /*3c50*/  IMAD.IADD R10, R163, 0x1, R10 ;  /* 0x00000001a30a7824 */ /* 0x000fe200078e020a */
[----:B------:R-:W-:Y:S01]  /*3c60*/  LOP3.LUT R7, R5, 0x40, RZ, 0x3c, !PT ;  /* 0x0000004005077812 */ /* 0x000fe200078e3cff */
[----:B------:R-:W-:Y:S01]  /*3c70*/  IMAD.IADD R9, R163, 0x1, R9 ;  /* 0x00000001a3097824 */ /* 0x000fe200078e0209 */
[----:B------:R-:W-:Y:S01]  /*3c80*/  LOP3.LUT R6, R5, 0x50, RZ, 0x3c, !PT ;  /* 0x0000005005067812 */ /* 0x000fe200078e3cff */
[C---:B------:R-:W-:Y:S01]  /*3c90*/  IMAD.IADD R5, R163.reuse, 0x1, R3 ;  /* 0x00000001a3057824 */ /* 0x040fe200078e0203 */
[CC--:B------:R-:W-:Y:S01]  /*3ca0*/  LEA R196, P6, R18.reuse, R171.reuse, 0x1 ;  /* 0x000000ab12c47211 */ /* 0x0c0fe200078c08ff */
[----:B------:R-:W-:Y:S01]  /*3cb0*/  IMAD.IADD R8, R163, 0x1, R8 ;  /* 0x00000001a3087824 */ /* 0x000fe200078e0208 */
[----:B------:R-:W-:Y:S01]  /*3cc0*/  LEA R194, P5, R19, R171, 0x1 ;  /* 0x000000ab13c27211 */ /* 0x000fe200078a08ff */
[C---:B------:R-:W-:Y:S01]  /*3cd0*/  IMAD.IADD R7, R163.reuse, 0x1, R7 ;  /* 0x00000001a3077824 */ /* 0x040fe200078e0207 */
[-C--:B------:R-:W-:Y:S01]  /*3ce0*/  LEA.HI.X.SX32 R197, R18, R21.reuse, 0x1, P6 ;  /* 0x0000001512c57211 */ /* 0x080fe200030f0eff */
[----:B------:R-:W-:Y:S01]  /*3cf0*/  IMAD.IADD R6, R163, 0x1, R6 ;  /* 0x00000001a3067824 */ /* 0x000fe200078e0206 */
[----:B------:R-:W-:Y:S01]  /*3d00*/  LEA.HI.X.SX32 R195, R19, R21, 0x1, P5 ;  /* 0x0000001513c37211 */ /* 0x000fe200028f0eff */
[----:B------:R-:W-:Y:S01]  /*3d10*/  IMAD.IADD R3, R163, 0x1, R161 ;  /* 0x00000001a3037824 */ /* 0x000fe200078e02a1 */
[CC--:B------:R-:W-:Y:S01]  /*3d20*/  LEA R218, P3, R15.reuse, R171.reuse, 0x1 ;  /* 0x000000ab0fda7211 */ /* 0x0c0fe200078608ff */
[----:B------:R-:W-:Y:S01]  /*3d30*/  IMAD.WIDE R162, R160, 0x2, R204 ;  /* 0x00000002a0a27825 */ /* 0x000fe200078e02cc */
[----:B------:R-:W-:Y:S01]  /*3d40*/  LEA R234, P4, R14, R171, 0x1 ;  /* 0x000000ab0eea7211 */ /* 0x000fe200078808ff */
[----:B------:R-:W-:Y:S01]  /*3d50*/  UIADD3.64 UR8, UR4, 0x280, URZ ;  /* 0x0000028004087897 */ /* 0x000fe2000fffe03f */
[----:B------:R-:W-:Y:S01]  /*3d60*/  LEA.HI.X.SX32 R219, R15, R21, 0x1, P3 ;  /* 0x000000150fdb7211 */ /* 0x000fe200018f0eff */
[----:B------:R-:W-:Y:S01]  /*3d70*/  IMAD.WIDE R18, R160, 0x2, R202 ;  /* 0x00000002a0127825 */ /* 0x000fe200078e02ca */
[----:B------:R-:W-:Y:S01]  /*3d80*/  STL.64 [R1+0x108], R162 ;  /* 0x000108a201007387 */ /* 0x000fe20000100a00 */
[-C--:B------:R-:W-:Y:S01]  /*3d90*/  LEA R174, P1, R2, R171.reuse, 0x1 ;  /* 0x000000ab02ae7211 */ /* 0x080fe200078208ff */
[----:B------:R-:W-:Y:S01]  /*3da0*/  UIADD3.64 UR10, UR4, 0x900, URZ ;  /* 0x00000900040a7897 */ /* 0x000fe2000fffe03f */
[----:B------:R-:W-:Y:S01]  /*3db0*/  IMAD.WIDE R160, R155, 0x2, R204 ;  /* 0x000000029ba07825 */ /* 0x000fe200078e02cc */
[----:B------:R0:W-:Y:S01]  /*3dc0*/  STL.64 [R1+0x100], R18 ;  /* 0x0001001201007387 */ /* 0x0001e20000100a00 */
[----:B------:R-:W-:Y:S01]  /*3dd0*/  LEA R170, P3, R0, R171, 0x1 ;  /* 0x000000ab00aa7211 */ /* 0x000fe200078608ff */
[----:B------:R-:W-:Y:S01]  /*3de0*/  UIADD3.64 UR58, UR6, 0x33e, URZ ;  /* 0x0000033e063a7897 */ /* 0x000fe2000fffe03f */
[-C--:B------:R-:W-:Y:S01]  /*3df0*/  LEA.HI.X.SX32 R235, R14, R21.reuse, 0x1, P4 ;  /* 0x000000150eeb7211 */ /* 0x080fe200020f0eff */
[----:B------:R1:W-:Y:S01]  /*3e00*/  STL.64 [R1+0xf8], R160 ;  /* 0x0000f8a001007387 */ /* 0x0003e20000100a00 */
[-C--:B------:R-:W-:Y:S01]  /*3e10*/  LEA.HI.X.SX32 R175, R2, R21.reuse, 0x1, P1 ;  /* 0x0000001502af7211 */ /* 0x080fe200008f0eff */
[----:B------:R-:W-:Y:S01]  /*3e20*/  UIADD3.64 UR8, UR4, 0x380, URZ ;  /* 0x0000038004087897 */ /* 0x000fe2000fffe03f */
[----:B------:R-:W-:Y:S01]  /*3e30*/  LEA.HI.X.SX32 R171, R0, R21, 0x1, P3 ;  /* 0x0000001500ab7211 */ /* 0x000fe200018f0eff */
[----:B------:R-:W-:Y:S01]  /*3e40*/  IMAD R21, R169, 0x6, RZ ;  /* 0x00000006a9157824 */ /* 0x000fe200078e02ff */
[----:B------:R-:W-:Y:S01]  /*3e50*/  UIADD3.64 UR10, UR6, 0x2, URZ ;  /* 0x00000002060a7897 */ /* 0x000fe2000fffe03f */
[----:B------:R-:W-:Y:S01]  /*3e60*/  IMAD.MOV.U32 R15, RZ, RZ, 0x3f800000 ;  /* 0x3f800000ff0f7424 */ /* 0x000fe200078e00ff */
[----:B------:R-:W-:Y:S01]  /*3e70*/  UIADD3.64 UR14, UR6, 0x4, URZ ;  /* 0x00000004060e7897 */ /* 0x000fe2000fffe03f */
[----:B0-----:R-:W-:Y:S01]  /*3e80*/  IMAD.WIDE R18, R155, 0x2, R202 ;  /* 0x000000029b127825 */ /* 0x001fe200078e02ca */
[----:B------:R-:W-:Y:S01]  /*3e90*/  UIADD3.64 UR18, UR6, 0x7e, URZ ;  /* 0x0000007e06127897 */ /* 0x000fe2000fffe03f */
[----:B------:R-:W-:Y:S01]  /*3ea0*/  CS2R R62, SRZ ;  /* 0x00000000003e7805 */ /* 0x000fe2000001ff00 */
[----:B------:R-:W-:Y:S01]  /*3eb0*/  UIADD3.64 UR58, UR6, 0x340, URZ ;  /* 0x00000340063a7897 */ /* 0x000fe2000fffe03f */
[C---:B-1----:R-:W-:Y:S01]  /*3ec0*/  IMAD.WIDE R160, R152.reuse, 0x2, R204 ;  /* 0x0000000298a07825 */ /* 0x042fe200078e02cc */
[----:B------:R0:W-:Y:S01]  /*3ed0*/  STL.64 [R1+0xf0], R18 ;  /* 0x0000f01201007387 */ /* 0x0001e20000100a00 */
[----:B------:R-:W-:Y:S01]  /*3ee0*/  UIADD3.64 UR8, UR4, 0x480, URZ ;  /* 0x0000048004087897 */ /* 0x000fe2000fffe03f */
[----:B------:R-:W-:Y:S01]  /*3ef0*/  CS2R R64, SRZ ;  /* 0x0000000000407805 */ /* 0x000fe2000001ff00 */
[----:B------:R-:W-:Y:S01]  /*3f00*/  UIADD3.64 UR10, UR6, 0x80, URZ ;  /* 0x00000080060a7897 */ /* 0x000fe2000fffe03f */
[----:B------:R1:W-:Y:S01]  /*3f10*/  STL.64 [R1+0xe8], R160 ;  /* 0x0000e8a001007387 */ /* 0x0003e20000100a00 */
[----:B------:R-:W-:Y:S01]  /*3f20*/  UIADD3.64 UR14, UR6, 0x82, URZ ;  /* 0x00000082060e7897 */ /* 0x000fe2000fffe03f */
[----:B------:R-:W-:Y:S01]  /*3f30*/  IMAD.MOV.U32 R13, RZ, RZ, -0x800000 ;  /* 0xff800000ff0d7424 */ /* 0x000fe200078e00ff */
[----:B------:R-:W-:Y:S01]  /*3f40*/  UIADD3.64 UR18, UR6, 0x84, URZ ;  /* 0x0000008406127897 */ /* 0x000fe2000fffe03f */
[----:B------:R-:W-:Y:S01]  /*3f50*/  IMAD.MOV.U32 R2, RZ, RZ, RZ ;  /* 0x000000ffff027224 */ /* 0x000fe200078e00ff */
[----:B------:R-:W-:Y:S01]  /*3f60*/  UIADD3.64 UR58, UR6, 0x342, URZ ;  /* 0x00000342063a7897 */ /* 0x000fe2000fffe03f */
[----:B------:R-:W-:Y:S01]  /*3f70*/  IMAD.MOV.U32 R12, RZ, RZ, RZ ;  /* 0x000000ffff0c7224 */ /* 0x000fe200078e00ff */
[----:B------:R-:W-:Y:S01]  /*3f80*/  UIADD3.64 UR8, UR4, 0x580, URZ ;  /* 0x0000058004087897 */ /* 0x000fe2000fffe03f */
[----:B0-----:R-:W-:Y:S01]  /*3f90*/  IMAD.WIDE R18, R152, 0x2, R202 ;  /* 0x0000000298127825 */ /* 0x001fe200078e02ca */
[----:B------:R-:W-:Y:S01]  /*3fa0*/  UIADD3.64 UR10, UR6, 0xfe, URZ ;  /* 0x000000fe060a7897 */ /* 0x000fe2000fffe03f */
[----:B------:R-:W-:Y:S01]  /*3fb0*/  CS2R R66, SRZ ;  /* 0x0000000000427805 */ /* 0x000fe2000001ff00 */
[----:B------:R-:W-:Y:S01]  /*3fc0*/  UIADD3.64 UR14, UR6, 0x100, URZ ;  /* 0x00000100060e7897 */ /* 0x000fe2000fffe03f */
[----:B-1----:R-:W-:Y:S01]  /*3fd0*/  IMAD.WIDE R160, R23, 0x2, R204 ;  /* 0x0000000217a07825 */ /* 0x002fe200078e02cc */
[----:B------:R0:W-:Y:S01]  /*3fe0*/  STL.64 [R1+0xe0], R18 ;  /* 0x0000e01201007387 */ /* 0x0001e20000100a00 */
[----:B------:R-:W-:Y:S01]  /*3ff0*/  UIADD3.64 UR18, UR6, 0x102, URZ ;  /* 0x0000010206127897 */ /* 0x000fe2000fffe03f */
[----:B------:R-:W-:Y:S01]  /*4000*/  CS2R R68, SRZ ;  /* 0x0000000000447805 */ /* 0x000fe2000001ff00 */
[----:B------:R-:W-:Y:S01]  /*4010*/  UIADD3.64 UR58, UR6, 0x344, URZ ;  /* 0x00000344063a7897 */ /* 0x000fe2000fffe03f */
[----:B------:R1:W-:Y:S01]  /*4020*/  STL.64 [R1+0xd8], R160 ;  /* 0x0000d8a001007387 */ /* 0x0003e20000100a00 */
[----:B------:R-:W-:Y:S01]  /*4030*/  IMAD.MOV.U32 R14, RZ, RZ, -0x800000 ;  /* 0xff800000ff0e7424 */ /* 0x000fe200078e00ff */
[----:B------:R-:W-:Y:S01]  /*4040*/  CS2R R70, SRZ ;  /* 0x0000000000467805 */ /* 0x000fe2000001ff00 */
[----:B------:R-:W-:Y:S01]  /*4050*/  IMAD.MOV.U32 R16, RZ, RZ, 0x3f800000 ;  /* 0x3f800000ff107424 */ /* 0x000fe200078e00ff */
[----:B------:R-:W-:Y:S01]  /*4060*/  CS2R R72, SRZ ;  /* 0x0000000000487805 */ /* 0x000fe2000001ff00 */
[----:B------:R-:W-:Y:S01]  /*4070*/  IMAD.MOV.U32 R0, RZ, RZ, RZ ;  /* 0x000000ffff007224 */ /* 0x000fe200078e00ff */
[----:B------:R-:W-:-:S02]  /*4080*/  CS2R R74, SRZ ;  /* 0x00000000004a7805 */ /* 0x000fc4000001ff00 */
[----:B------:R-:W-:Y:S01]  /*4090*/  CS2R R76, SRZ ;  /* 0x00000000004c7805 */ /* 0x000fe2000001ff00 */
[----:B0-----:R-:W-:Y:S01]  /*40a0*/  IMAD.WIDE R18, R23, 0x2, R202 ;  /* 0x0000000217127825 */ /* 0x001fe200078e02ca */
[----:B------:R-:W-:Y:S02]  /*40b0*/  CS2R R78, SRZ ;  /* 0x00000000004e7805 */ /* 0x000fe4000001ff00 */
[----:B------:R-:W-:Y:S02]  /*40c0*/  CS2R R80, SRZ ;  /* 0x0000000000507805 */ /* 0x000fe4000001ff00 */
[----:B------:R-:W-:Y:S01]  /*40d0*/  CS2R R82, SRZ ;  /* 0x0000000000527805 */ /* 0x000fe2000001ff00 */
[----:B-1----:R-:W-:Y:S01]  /*40e0*/  IMAD.WIDE R160, R21, 0x2, R204 ;  /* 0x0000000215a07825 */ /* 0x002fe200078e02cc */
[----:B------:R0:W-:Y:S01]  /*40f0*/  STL.64 [R1+0xd0], R18 ;  /* 0x0000d01201007387 */ /* 0x0001e20000100a00 */
[----:B------:R-:W-:Y:S02]  /*4100*/  CS2R R84, SRZ ;  /* 0x0000000000547805 */ /* 0x000fe4000001ff00 */
[----:B------:R-:W-:-:S02]  /*4110*/  CS2R R86, SRZ ;  /* 0x0000000000567805 */ /* 0x000fc4000001ff00 */
[----:B------:R-:W-:Y:S01]  /*4120*/  CS2R R88, SRZ ;  /* 0x0000000000587805 */ /* 0x000fe2000001ff00 */
[----:B------:R1:W-:Y:S01]  /*4130*/  STL.64 [R1+0xc8], R160 ;  /* 0x0000c8a001007387 */ /* 0x0003e20000100a00 */
[----:B------:R-:W-:Y:S02]  /*4140*/  CS2R R90, SRZ ;  /* 0x00000000005a7805 */ /* 0x000fe4000001ff00 */
[----:B------:R-:W-:Y:S02]  /*4150*/  CS2R R92, SRZ ;  /* 0x00000000005c7805 */ /* 0x000fe4000001ff00 */
[----:B------:R-:W-:Y:S02]  /*4160*/  CS2R R94, SRZ ;  /* 0x00000000005e7805 */ /* 0x000fe4000001ff00 */
[----:B------:R-:W-:Y:S02]  /*4170*/  CS2R R96, SRZ ;  /* 0x0000000000607805 */ /* 0x000fe4000001ff00 */
[----:B------:R-:W-:-:S02]  /*4180*/  CS2R R98, SRZ ;  /* 0x0000000000627805 */ /* 0x000fc4000001ff00 */
[----:B------:R-:W-:Y:S02]  /*4190*/  CS2R R100, SRZ ;  /* 0x0000000000647805 */ /* 0x000fe4000001ff00 */
[----:B------:R-:W-:Y:S01]  /*41a0*/  CS2R R102, SRZ ;  /* 0x0000000000667805 */ /* 0x000fe2000001ff00 */
[----:B0-----:R-:W-:Y:S01]  /*41b0*/  IMAD.WIDE R18, R21, 0x2, R202 ;  /* 0x0000000215127825 */ /* 0x001fe200078e02ca */
[----:B------:R-:W-:Y:S02]  /*41c0*/  CS2R R104, SRZ ;  /* 0x0000000000687805 */ /* 0x000fe4000001ff00 */
[----:B------:R-:W-:Y:S02]  /*41d0*/  CS2R R106, SRZ ;  /* 0x00000000006a7805 */ /* 0x000fe4000001ff00 */
[----:B------:R-:W-:Y:S01]  /*41e0*/  CS2R R108, SRZ ;  /* 0x00000000006c7805 */ /* 0x000fe2000001ff00 */
[----:B-1----:R-:W-:Y:S01]  /*41f0*/  IMAD.WIDE R160, R17, 0x2, R204 ;  /* 0x0000000211a07825 */ /* 0x002fe200078e02cc */
[----:B------:R0:W-:Y:S01]  /*4200*/  STL.64 [R1+0xc0], R18 ;  /* 0x0000c01201007387 */ /* 0x0001e20000100a00 */
[----:B------:R-:W-:-:S02]  /*4210*/  CS2R R110, SRZ ;  /* 0x00000000006e7805 */ /* 0x000fc4000001ff00 */
[----:B------:R-:W-:Y:S02]  /*4220*/  CS2R R112, SRZ ;  /* 0x0000000000707805 */ /* 0x000fe4000001ff00 */
[----:B------:R-:W-:Y:S01]  /*4230*/  CS2R R114, SRZ ;  /* 0x0000000000727805 */ /* 0x000fe2000001ff00 */
[----:B------:R1:W-:Y:S01]  /*4240*/  STL.64 [R1+0xb8], R160 ;  /* 0x0000b8a001007387 */ /* 0x0003e20000100a00 */
[----:B------:R-:W-:Y:S02]  /*4250*/  CS2R R116, SRZ ;  /* 0x0000000000747805 */ /* 0x000fe4000001ff00 */
[----:B------:R-:W-:Y:S02]  /*4260*/  CS2R R118, SRZ ;  /* 0x0000000000767805 */ /* 0x000fe4000001ff00 */
[----:B------:R-:W-:Y:S02]  /*4270*/  CS2R R120, SRZ ;  /* 0x0000000000787805 */ /* 0x000fe4000001ff00 */
[----:B------:R-:W-:-:S02]  /*4280*/  CS2R R122, SRZ ;  /* 0x00000000007a7805 */ /* 0x000fc4000001ff00 */
[----:B------:R-:W-:Y:S02]  /*4290*/  CS2R R124, SRZ ;  /* 0x00000000007c7805 */ /* 0x000fe4000001ff00 */
        /* <DEDUP_REMOVED lines=11> */
[----:B------:R-:W-:Y:S01]  /*4350*/  STL.64 [R1+0xa8], R160 ;  /* 0x0000a8a001007387 */ /* 0x000fe20000100a00 */
[----:B------:R-:W-:Y:S02]  /*4360*/  CS2R R142, SRZ ;  /* 0x00000000008e7805 */ /* 0x000fe4000001ff00 */
[----:B------:R-:W-:Y:S02]  /*4370*/  CS2R R144, SRZ ;  /* 0x0000000000907805 */ /* 0x000fe4000001ff00 */
[----:B------:R-:W-:Y:S02]  /*4380*/  CS2R R146, SRZ ;  /* 0x0000000000927805 */ /* 0x000fe4000001ff00 */
[----:B------:R-:W-:-:S02]  /*4390*/  CS2R R148, SRZ ;  /* 0x0000000000947805 */ /* 0x000fc4000001ff00 */
[----:B------:R-:W-:Y:S01]  /*43a0*/  CS2R R150, SRZ ;  /* 0x0000000000967805 */ /* 0x000fe2000001ff00 */
[----:B------:R-:W-:Y:S01]  /*43b0*/  UIADD3.64 UR8, UR4, 0x680, URZ ;  /* 0x0000068004087897 */ /* 0x000fe2000fffe03f */
[----:B0-----:R-:W-:Y:S01]  /*43c0*/  IMAD.WIDE R18, R20, 0x2, R202 ;  /* 0x0000000214127825 */ /* 0x001fe200078e02ca */
[----:B------:R-:W-:Y:S02]  /*43d0*/  UIADD3.64 UR10, UR6, 0x104, URZ ;  /* 0x00000104060a7897 */ /* 0x000fe4000fffe03f */
[----:B------:R-:W-:Y:S01]  /*43e0*/  UIADD3.64 UR14, UR6, 0x17e, URZ ;  /* 0x0000017e060e7897 */ /* 0x000fe2000fffe03f */
[----:B------:R-:W-:Y:S01]  /*43f0*/  IMAD.WIDE R20, R22, 0x2, R204 ;  /* 0x0000000216147825 */ /* 0x000fe200078e02cc */
[----:B------:R0:W-:Y:S01]  /*4400*/  STL.64 [R1+0xa0], R18 ;  /* 0x0000a01201007387 */ /* 0x0001e20000100a00 */
[----:B------:R-:W-:Y:S02]  /*4410*/  UIADD3.64 UR18, UR6, 0x180, URZ ;  /* 0x0000018006127897 */ /* 0x000fe4000fffe03f */
[----:B------:R-:W-:Y:S01]  /*4420*/  UIADD3.64 UR58, UR6, 0x3be, URZ ;  /* 0x000003be063a7897 */ /* 0x000fe2000fffe03f */
[----:B------:R1:W-:Y:S01]  /*4430*/  STL.64 [R1+0x98], R20 ;  /* 0x0000981401007387 */ /* 0x0003e20000100a00 */
[----:B------:R-:W-:-:S02]  /*4440*/  UIADD3.64 UR8, UR4, 0x780, URZ ;  /* 0x0000078004087897 */ /* 0x000fc4000fffe03f */
[----:B------:R-:W-:Y:S02]  /*4450*/  UIADD3.64 UR10, UR6, 0x182, URZ ;  /* 0x00000182060a7897 */ /* 0x000fe4000fffe03f */
[----:B------:R-:W-:Y:S02]  /*4460*/  UIADD3.64 UR14, UR6, 0x184, URZ ;  /* 0x00000184060e7897 */ /* 0x000fe4000fffe03f */
[----:B------:R-:W-:Y:S01]  /*4470*/  UIADD3.64 UR18, UR6, 0x1fe, URZ ;  /* 0x000001fe06127897 */ /* 0x000fe2000fffe03f */
[----:B0-----:R-:W-:Y:S01]  /*4480*/  IMAD.WIDE R18, R22, 0x2, R202 ;  /* 0x0000000216127825 */ /* 0x001fe200078e02ca */
[----:B------:R-:W-:Y:S02]  /*4490*/  UIADD3.64 UR58, UR6, 0x3c0, URZ ;  /* 0x000003c0063a7897 */ /* 0x000fe4000fffe03f */
[----:B------:R-:W-:Y:S01]  /*44a0*/  UIADD3.64 UR12, UR4, 0x300, URZ ;  /* 0x00000300040c7897 */ /* 0x000fe2000fffe03f */
[----:B-1----:R-:W-:Y:S01]  /*44b0*/  IMAD.WIDE R20, R153, 0x2, R204 ;  /* 0x0000000299147825 */ /* 0x002fe200078e02cc */
[----:B------:R0:W-:Y:S01]  /*44c0*/  STL.64 [R1+0x90], R18 ;  /* 0x0000901201007387 */ /* 0x0001e20000100a00 */
[----:B------:R-:W-:-:S02]  /*44d0*/  UIADD3.64 UR8, UR4, 0x880, URZ ;  /* 0x0000088004087897 */ /* 0x000fc4000fffe03f */
[----:B------:R-:W-:Y:S01]  /*44e0*/  IMAD.WIDE R22, R154, 0x2, R204 ;  /* 0x000000029a167825 */ /* 0x000fe200078e02cc */
[----:B------:R1:W-:Y:S01]  /*44f0*/  STL.64 [R1+0x88], R20 ;  /* 0x0000881401007387 */ /* 0x0003e20000100a00 */
[----:B------:R-:W-:Y:S02]  /*4500*/  UIADD3.64 UR10, UR6, 0x200, URZ ;  /* 0x00000200060a7897 */ /* 0x000fe4000fffe03f */
[----:B------:R-:W-:Y:S02]  /*4510*/  UIADD3.64 UR14, UR6, 0x202, URZ ;  /* 0x00000202060e7897 */ /* 0x000fe4000fffe03f */
[----:B------:R-:W-:Y:S02]  /*4520*/  UIADD3.64 UR18, UR6, 0x204, URZ ;  /* 0x0000020406127897 */ /* 0x000fe4000fffe03f */
[----:B------:R-:W-:Y:S01]  /*4530*/  UIADD3.64 UR58, UR6, 0x3c2, URZ ;  /* 0x000003c2063a7897 */ /* 0x000fe2000fffe03f */
[----:B0-----:R-:W-:Y:S01]  /*4540*/  IMAD.WIDE R18, R153, 0x2, R202 ;  /* 0x0000000299127825 */ /* 0x001fe200078e02ca */
[----:B------:R-:W-:Y:S01]  /*4550*/  UMOV UR57, 0x40000040 ;  /* 0x4000004000397882 */ /* 0x000fe20000000000 */
[----:B------:R-:W-:-:S02]  /*4560*/  UIADD3.64 UR8, UR4, 0x980, URZ ;  /* 0x0000098004087897 */ /* 0x000fc4000fffe03f */
[----:B-1----:R-:W-:Y:S01]  /*4570*/  IMAD.WIDE R20, R154, 0x2, R202 ;  /* 0x000000029a147825 */ /* 0x002fe200078e02ca */
[----:B------:R0:W-:Y:S01]  /*4580*/  STL.64 [R1+0x80], R18 ;  /* 0x0000801201007387 */ /* 0x0001e20000100a00 */
[----:B------:R-:W-:Y:S02]  /*4590*/  UIADD3.64 UR12, UR4, 0xa00, URZ ;  /* 0x00000a00040c7897 */ /* 0x000fe4000fffe03f */
[----:B------:R-:W-:Y:S01]  /*45a0*/  UIADD3.64 UR16, UR4, 0xa80, URZ ;  /* 0x00000a8004107897 */ /* 0x000fe2000fffe03f */
[----:B------:R1:W-:Y:S01]  /*45b0*/  STL.64 [R1+0x78], R22 ;  /* 0x0000781601007387 */ /* 0x0003e20000100a00 */
[----:B------:R-:W-:Y:S02]  /*45c0*/  UIADD3.64 UR20, UR4, 0xb00, URZ ;  /* 0x00000b0004147897 */ /* 0x000fe4000fffe03f */
[----:B------:R-:W-:Y:S01]  /*45d0*/  UIADD3.64 UR24, UR4, 0xb80, URZ ;  /* 0x00000b8004187897 */ /* 0x000fe2000fffe03f */
[----:B------:R2:W-:Y:S01]  /*45e0*/  STL.64 [R1+0x70], R20 ;  /* 0x0000701401007387 */ /* 0x0005e20000100a00 */
[----:B------:R-:W-:-:S02]  /*45f0*/  UIADD3.64 UR28, UR4, 0xc00, URZ ;  /* 0x00000c00041c7897 */ /* 0x000fc4000fffe03f */
[----:B------:R-:W-:Y:S01]  /*4600*/  UIADD3.64 UR32, UR4, 0xc80, URZ ;  /* 0x00000c8004207897 */ /* 0x000fe2000fffe03f */
[C---:B0-----:R-:W-:Y:S01]  /*4610*/  IMAD.WIDE R18, R156.reuse, 0x2, R204 ;  /* 0x000000029c127825 */ /* 0x041fe200078e02cc */
[----:B------:R-:W-:Y:S02]  /*4620*/  UIADD3.64 UR36, UR4, 0xd00, URZ ;  /* 0x00000d0004247897 */ /* 0x000fe4000fffe03f */
[----:B------:R-:W-:Y:S01]  /*4630*/  UIADD3.64 UR40, UR4, 0xd80, URZ ;  /* 0x00000d8004287897 */ /* 0x000fe2000fffe03f */
[----:B-1----:R-:W-:Y:S01]  /*4640*/  IMAD.WIDE R22, R156, 0x2, R202 ;  /* 0x000000029c167825 */ /* 0x002fe200078e02ca */
[----:B------:R0:W-:Y:S01]  /*4650*/  STL.64 [R1+0x68], R18 ;  /* 0x0000681201007387 */ /* 0x0001e20000100a00 */
[----:B------:R-:W-:Y:S02]  /*4660*/  UIADD3.64 UR44, UR4, 0xe00, URZ ;  /* 0x00000e00042c7897 */ /* 0x000fe4000fffe03f */
[----:B--2---:R-:W-:Y:S01]  /*4670*/  IMAD.WIDE R20, R157, 0x2, R204 ;  /* 0x000000029d147825 */ /* 0x004fe200078e02cc */
[----:B------:R1:W-:Y:S01]  /*4680*/  STL.64 [R1+0x60], R22 ;  /* 0x0000601601007387 */ /* 0x0003e20000100a00 */
[----:B------:R-:W-:-:S02]  /*4690*/  UIADD3.64 UR48, UR4, 0xe80, URZ ;  /* 0x00000e8004307897 */ /* 0x000fc4000fffe03f */
[----:B------:R-:W-:Y:S01]  /*46a0*/  UIADD3.64 UR52, UR4, 0xf00, URZ ;  /* 0x00000f0004347897 */ /* 0x000fe2000fffe03f */
[----:B------:R2:W-:Y:S01]  /*46b0*/  STL.64 [R1+0x50], R20 ;  /* 0x0000501401007387 */ /* 0x0005e20000100a00 */
        /* <DEDUP_REMOVED lines=8> */
[----:B--2---:R-:W-:Y:S01]  /*4740*/  IMAD.WIDE R20, R158, 0x2, R202 ;  /* 0x000000029e147825 */ /* 0x004fe200078e02ca */
[----:B------:R1:W-:Y:S01]  /*4750*/  STL.64 [R1+0x40], R22 ;  /* 0x0000401601007387 */ /* 0x0003e20000100a00 */
[----:B------:R-:W-:Y:S02]  /*4760*/  UIADD3.64 UR30, UR6, 0x300, URZ ;  /* 0x00000300061e7897 */ /* 0x000fe4000fffe03f */
[----:B------:R-:W-:Y:S01]  /*4770*/  UIADD3.64 UR34, UR6, 0x302, URZ ;  /* 0x0000030206227897 */ /* 0x000fe2000fffe03f */
[----:B------:R2:W-:Y:S01]  /*4780*/  STL.64 [R1+0x38], R20 ;  /* 0x0000381401007387 */ /* 0x0005e20000100a00 */
[----:B------:R-:W-:Y:S02]  /*4790*/  UIADD3.64 UR38, UR6, 0x304, URZ ;  /* 0x0000030406267897 */ /* 0x000fe4000fffe03f */
[----:B------:R-:W-:Y:S01]  /*47a0*/  UIADD3.64 UR42, UR6, 0x37e, URZ ;  /* 0x0000037e062a7897 */ /* 0x000fe2000fffe03f */
[----:B0-----:R-:W-:Y:S01]  /*47b0*/  IMAD.WIDE R18, R159, 0x2, R204 ;  /* 0x000000029f127825 */ /* 0x001fe200078e02cc */
[----:B------:R-:W-:-:S02]  /*47c0*/  UIADD3.64 UR46, UR6, 0x380, URZ ;  /* 0x00000380062e7897 */ /* 0x000fc4000fffe03f */
[----:B------:R-:W-:Y:S01]  /*47d0*/  UIADD3.64 UR50, UR6, 0x382, URZ ;  /* 0x0000038206327897 */ /* 0x000fe2000fffe03f */
[----:B-1----:R-:W-:Y:S01]  /*47e0*/  IMAD.WIDE R22, R159, 0x2, R202 ;  /* 0x000000029f167825 */ /* 0x002fe200078e02ca */
[----:B------:R0:W-:Y:S01]  /*47f0*/  STL.64 [R1+0x30], R18 ;  /* 0x0000301201007387 */ /* 0x0001e20000100a00 */
[----:B------:R-:W-:Y:S02]  /*4800*/  UIADD3.64 UR54, UR6, 0x384, URZ ;  /* 0x0000038406367897 */ /* 0x000fe4000fffe03f */
[----:B--2---:R-:W-:Y:S01]  /*4810*/  IMAD.WIDE R20, R169, 0x2, R204 ;  /* 0x00000002a9147825 */ /* 0x004fe200078e02cc */
[----:B------:R1:W-:Y:S01]  /*4820*/  STL.64 [R1+0x28], R22 ;  /* 0x0000281601007387 */ /* 0x0003e20000100a00 */
[----:B------:R-:W-:-:S03]  /*4830*/  UIADD3.64 UR58, UR6, 0x3c4, URZ ;  /* 0x000003c4063a7897 */ /* 0x000fc6000fffe03f */
[----:B------:R1:W-:Y:S01]  /*4840*/  STL.64 [R1+0x120], R20 ;  /* 0x0001201401007387 */ /* 0x0003e20000100a00 */
[----:B0-----:R-:W-:-:S05]  /*4850*/  IMAD.WIDE R18, R169, 0x2, R202 ;  /* 0x00000002a9127825 */ /* 0x001fca00078e02ca */
[----:B------:R1:W-:Y:S03]  /*4860*/  STL.64 [R1+0x118], R18 ;  /* 0x0001181201007387 */ /* 0x0003e60000100a00 */
.L_x_1:
[----:B------:R-:W2:Y:S04]  /*4870*/  LDL.64 R228, [R1+0x108] ;  /* 0x0001080001e47983 */ /* 0x000ea80000100a00 */
[----:B------:R-:W3:Y:S04]  /*4880*/  LDL.64 R224, [R1+0x100] ;  /* 0x0001000001e07983 */ /* 0x000ee80000100a00 */
[----:B------:R-:W4:Y:S04]  /*4890*/  LDL.64 R232, [R1+0x120] ;  /* 0x0001200001e87983 */ /* 0x000f280000100a00 */
[----:B------:R-:W5:Y:S04]  /*48a0*/  LDL.64 R206, [R1+0x118] ;  /* 0x0001180001ce7983 */ /* 0x000f680000100a00 */
[----:B------:R-:W5:Y:S04]  /*48b0*/  LDL.64 R220, [R1+0xf8] ;  /* 0x0000f80001dc7983 */ /* 0x000f680000100a00 */
[----:B------:R-:W5:Y:S04]  /*48c0*/  LDL.64 R216, [R1+0xf0] ;  /* 0x0000f00001d87983 */ /* 0x000f680000100a00 */
[----:B------:R-:W5:Y:S04]  /*48d0*/  LDL.64 R214, [R1+0xe8] ;  /* 0x0000e80001d67983 */ /* 0x000f680000100a00 */
[----:B------:R-:W5:Y:S04]  /*48e0*/  LDL.64 R210, [R1+0xe0] ;  /* 0x0000e00001d27983 */ /* 0x000f680000100a00 */
[----:B------:R-:W5:Y:S04]  /*48f0*/  LDL.64 R212, [R1+0xd8] ;  /* 0x0000d80001d47983 */ /* 0x000f680000100a00 */
[----:B------:R-:W-:Y:S04]  /*4900*/  STL.64 [R1+0x150], R196 ;  /* 0x000150c401007387 */ /* 0x000fe80000100a00 */
[----:B------:R-:W-:Y:S04]  /*4910*/  STL.64 [R1+0x148], R174 ;  /* 0x000148ae01007387 */ /* 0x000fe80000100a00 */
[----:B------:R0:W-:Y:S04]  /*4920*/  STL.64 [R1+0x140], R172 ;  /* 0x000140ac01007387 */ /* 0x0001e80000100a00 */
[----:B------:R1:W-:Y:S04]  /*4930*/  STL.64 [R1+0x138], R170 ;  /* 0x000138aa01007387 */ /* 0x0003e80000100a00 */
[----:B------:R1:W-:Y:S04]  /*4940*/  STL.64 [R1+0x130], R194 ;  /* 0x000130c201007387 */ /* 0x0003e80000100a00 */
[----:B------:R1:W-:Y:S04]  /*4950*/  STL.64 [R1+0x128], R14 ;  /* 0x0001280e01007387 */ /* 0x0003e80000100a00 */
[----:B0-----:R-:W5:Y:S04]  /*4960*/  LDL.64 R172, [R1+0xd0] ;  /* 0x0000d00001ac7983 */ /* 0x001f680000100a00 */
[----:B-1----:R-:W5:Y:S04]  /*4970*/  LDL.64 R170, [R1+0xb0] ;  /* 0x0000b00001aa7983 */ /* 0x002f680000100a00 */
[----:B------:R-:W5:Y:S04]  /*4980*/  LDL.64 R194, [R1+0xb8] ;  /* 0x0000b80001c27983 */ /* 0x000f680000100a00 */
[----:B------:R-:W5:Y:S01]  /*4990*/  LDL.64 R14, [R1+0xa8] ;  /* 0x0000a800010e7983 */ /* 0x000f620000100a00 */
[----:B------:R-:W-:-:S03]  /*49a0*/  IMAD.WIDE R152, R2, 0x2, R204 ;  /* 0x0000000202987825 */ /* 0x000fc600078e02cc */
[----:B------:R-:W5:Y:S01]  /*49b0*/  LDL.64 R196, [R1+0x98] ;  /* 0x0000980001c47983 */ /* 0x000f620000100a00 */
[----:B------:R-:W-:-:S03]  /*49c0*/  IMAD.WIDE R208, R2, 0x2, R202 ;  /* 0x0000000202d07825 */ /* 0x000fc600078e02ca */
[----:B------:R-:W5:Y:S04]  /*49d0*/  LDG.E.U16 R152, desc[UR60][R152.64] ;  /* 0x0000003c98987981 */ /* 0x000f68000c1e1500 */
[----:B------:R-:W5:Y:S04]  /*49e0*/  LDL.64 R174, [R1+0x90] ;  /* 0x0000900001ae7983 */ /* 0x000f680000100a00 */
[----:B------:R-:W5:Y:S04]  /*49f0*/  LDL.64 R248, [R1+0x40] ;  /* 0x0000400001f87983 */ /* 0x000f680000100a00 */
[----:B------:R0:W5:Y:S01]  /*4a00*/  LDG.E.U16 R153, desc[UR60][R208.64] ;  /* 0x0000003cd0997981 */ /* 0x000162000c1e1500 */
[----:B--2---:R-:W-:-:S03]  /*4a10*/  IMAD.WIDE R154, R2, 0x2, R228 ;  /* 0x00000002029a7825 */ /* 0x004fc600078e02e4 */
[----:B------:R-:W2:Y:S01]  /*4a20*/  LDL.64 R228, [R1+0xc8] ;  /* 0x0000c80001e47983 */ /* 0x000ea20000100a00 */
[----:B---3--:R-:W-:-:S03]  /*4a30*/  IMAD.WIDE R158, R2, 0x2, R224 ;  /* 0x00000002029e7825 */ /* 0x008fc600078e02e0 */
[----:B------:R-:W3:Y:S01]  /*4a40*/  LDG.E.U16 R155, desc[UR60][R154.64] ;  /* 0x0000003c9a9b7981 */ /* 0x000ee2000c1e1500 */
[----:B----4-:R-:W-:-:S03]  /*4a50*/  IMAD.WIDE R156, R2, 0x2, R232 ;  /* 0x00000002029c7825 */ /* 0x010fc600078e02e8 */
[----:B------:R-:W4:Y:S04]  /*4a60*/  LDL.64 R224, [R1+0xc0] ;  /* 0x0000c00001e07983 */ /* 0x000f280000100a00 */
[----:B------:R-:W3:Y:S04]  /*4a70*/  LDL.64 R232, [R1+0xa0] ;  /* 0x0000a00001e87983 */ /* 0x000ee80000100a00 */
[----:B------:R1:W3:Y:S01]  /*4a80*/  LDG.E.U16 R154, desc[UR60][R158.64] ;  /* 0x0000003c9e9a7981 */ /* 0x0002e2000c1e1500 */
[----:B-----5:R-:W-:-:S03]  /*4a90*/  IMAD.WIDE R206, R2, 0x2, R206 ;  /* 0x0000000202ce7825 */ /* 0x020fc600078e02ce */
[----:B------:R-:W5:Y:S01]  /*4aa0*/  LDG.E.U16 R157, desc[UR60][R156.64] ;  /* 0x0000003c9c9d7981 */ /* 0x000f62000c1e1500 */
[----:B0-----:R-:W-:-:S04]  /*4ab0*/  IMAD.WIDE R208, R2, 0x2, R214 ;  /* 0x0000000202d07825 */ /* 0x001fc800078e02d6 */
[----:B-1----:R-:W-:-:S04]  /*4ac0*/  IMAD.WIDE R158, R2, 0x2, R220 ;  /* 0x00000002029e7825 */ /* 0x002fc800078e02dc */
[C---:B------:R-:W-:Y:S01]  /*4ad0*/  IMAD.WIDE R212, R2.reuse, 0x2, R212 ;  /* 0x0000000202d47825 */ /* 0x040fe200078e02d4 */
[----:B------:R0:W5:Y:S04]  /*4ae0*/  LDG.E.U16 R214, desc[UR60][R158.64] ;  /* 0x0000003c9ed67981 */ /* 0x000168000c1e1500 */
[----:B------:R1:W5:Y:S01]  /*4af0*/  LDG.E.U16 R220, desc[UR60][R212.64] ;  /* 0x0000003cd4dc7981 */ /* 0x000362000c1e1500 */
[----:B------:R-:W-:-:S03]  /*4b00*/  IMAD.WIDE R210, R2, 0x2, R210 ;  /* 0x0000000202d27825 */ /* 0x000fc600078e02d2 */
[----:B------:R1:W5:Y:S01]  /*4b10*/  LDG.E.U16 R156, desc[UR60][R206.64] ;  /* 0x0000003cce9c7981 */ /* 0x000362000c1e1500 */
[----:B0-----:R-:W-:-:S03]  /*4b20*/  IMAD.WIDE R158, R2, 0x2, R172 ;  /* 0x00000002029e7825 */ /* 0x001fc600078e02ac */
[----:B------:R-:W5:Y:S01]  /*4b30*/  LDL.64 R172, [R1+0x88] ;  /* 0x0000880001ac7983 */ /* 0x000f620000100a00 */
[----:B-1----:R-:W-:-:S03]  /*4b40*/  IMAD.WIDE R212, R2, 0x2, R170 ;  /* 0x0000000202d47825 */ /* 0x002fc600078e02aa */
[----:B------:R-:W5:Y:S01]  /*4b50*/  LDL.64 R170, [R1+0x78] ;  /* 0x0000780001aa7983 */ /* 0x000f620000100a00 */
[----:B------:R-:W-:-:S03]  /*4b60*/  IMAD.WIDE R206, R2, 0x2, R216 ;  /* 0x0000000202ce7825 */ /* 0x000fc600078e02d8 */
[----:B------:R0:W5:Y:S04]  /*4b70*/  LDG.E.U16 R217, desc[UR60][R210.64] ;  /* 0x0000003cd2d97981 */ /* 0x000168000c1e1500 */
[----:B------:R1:W5:Y:S04]  /*4b80*/  LDG.E.U16 R221, desc[UR60][R158.64] ;  /* 0x0000003c9edd7981 */ /* 0x000368000c1e1500 */
[----:B------:R2:W5:Y:S01]  /*4b90*/  LDG.E.U16 R215, desc[UR60][R206.64] ;  /* 0x0000003cced77981 */ /* 0x000562000c1e1500 */
[----:B0-----:R-:W-:-:S03]  /*4ba0*/  IMAD.WIDE R210, R2, 0x2, R194 ;  /* 0x0000000202d27825 */ /* 0x001fc600078e02c2 */
[----:B------:R-:W5:Y:S01]  /*4bb0*/  LDL.64 R194, [R1+0x80] ;  /* 0x0000800001c27983 */ /* 0x000f620000100a00 */
[----:B-1----:R-:W-:-:S03]  /*4bc0*/  IMAD.WIDE R158, R2, 0x2, R14 ;  /* 0x00000002029e7825 */ /* 0x002fc600078e020e */
[----:B------:R-:W5:Y:S04]  /*4bd0*/  LDL.64 R14, [R1+0x70] ;  /* 0x00007000010e7983 */ /* 0x000f680000100a00 */
[----:B------:R4:W5:Y:S01]  /*4be0*/  LDG.E.U16 R216, desc[UR60][R208.64] ;  /* 0x0000003cd0d87981 */ /* 0x000962000c1e1500 */
[----:B--2---:R-:W-:-:S03]  /*4bf0*/  IMAD.WIDE R206, R2, 0x2, R228 ;  /* 0x0000000202ce7825 */ /* 0x004fc600078e02e4 */
[----:B------:R-:W2:Y:S04]  /*4c00*/  LDG.E.U16 R229, desc[UR60][R212.64] ;  /* 0x0000003cd4e57981 */ /* 0x000ea8000c1e1500 */
[----:B------:R-:W2:Y:S01]  /*4c10*/  LDG.E.U16 R228, desc[UR60][R210.64] ;  /* 0x0000003cd2e47981 */ /* 0x000ea2000c1e1500 */
[----:B----4-:R-:W-:-:S03]  /*4c20*/  IMAD.WIDE R208, R2, 0x2, R224 ;  /* 0x0000000202d07825 */ /* 0x010fc600078e02e0 */
[----:B------:R3:W4:Y:S04]  /*4c30*/  LDG.E.U16 R224, desc[UR60][R206.64] ;  /* 0x0000003ccee07981 */ /* 0x000728000c1e1500 */
[----:B------:R0:W2:Y:S01]  /*4c40*/  LDG.E.U16 R225, desc[UR60][R208.64] ;  /* 0x0000003cd0e17981 */ /* 0x0000a2000c1e1500 */
[----:B---3--:R-:W-:-:S03]  /*4c50*/  IMAD.WIDE R206, R2, 0x2, R232 ;  /* 0x0000000202ce7825 */ /* 0x008fc600078e02e8 */
[----:B------:R-:W3:Y:S01]  /*4c60*/  LDG.E.U16 R232, desc[UR60][R158.64] ;  /* 0x0000003c9ee87981 */ /* 0x000ee2000c1e1500 */
[----:B0-----:R-:W-:-:S03]  /*4c70*/  IMAD.WIDE R208, R2, 0x2, R196 ;  /* 0x0000000202d07825 */ /* 0x001fc600078e02c4 */
[----:B------:R0:W4:Y:S04]  /*4c80*/  LDG.E.U16 R233, desc[UR60][R206.64] ;  /* 0x0000003ccee97981 */ /* 0x000128000c1e1500 */
[----:B------:R-:W2:Y:S01]  /*4c90*/  LDL.64 R196, [R1+0x68] ;  /* 0x0000680001c47983 */ /* 0x000ea20000100a00 */
[----:B------:R-:W-:-:S03]  /*4ca0*/  IMAD.WIDE R210, R2, 0x2, R174 ;  /* 0x0000000202d27825 */ /* 0x000fc600078e02ae */
[----:B------:R-:W3:Y:S04]  /*4cb0*/  LDL.64 R174, [R1+0x50] ;  /* 0x0000500001ae7983 */ /* 0x000ee80000100a00 */
[----:B------:R1:W4:Y:S04]  /*4cc0*/  LDG.E.U16 R236, desc[UR60][R208.64] ;  /* 0x0000003cd0ec7981 */ /* 0x000328000c1e1500 */
[----:B------:R-:W4:Y:S01]  /*4cd0*/  LDG.E.U16 R210, desc[UR60][R210.64] ;  /* 0x0000003cd2d27981 */ /* 0x000f22000c1e1500 */
[----:B-----5:R-:W-:-:S03]  /*4ce0*/  IMAD.WIDE R212, R2, 0x2, R172 ;  /* 0x0000000202d47825 */ /* 0x020fc600078e02ac */
[----:B------:R-:W5:Y:S01]  /*4cf0*/  LDL.64 R172, [R1+0x48] ;  /* 0x0000480001ac7983 */ /* 0x000f620000100a00 */
[----:B0-----:R-:W-:-:S03]  /*4d00*/  IMAD.WIDE R206, R2, 0x2, R170 ;  /* 0x0000000202ce7825 */ /* 0x001fc600078e02aa */
[----:B------:R-:W4:Y:S04]  /*4d10*/  LDG.E.U16 R212, desc[UR60][R212.64] ;  /* 0x0000003cd4d47981 */ /* 0x000f28000c1e1500 */
[----:B------:R-:W4:Y:S04]  /*4d20*/  LDL.64 R170, [R1+0x38] ;  /* 0x0000380001aa7983 */ /* 0x000f280000100a00 */
[----:B------:R-:W4:Y:S04]  /*4d30*/  LDG.E.U16 R213, desc[UR60][R206.64] ;  /* 0x0000003cced57981 */ /* 0x000f28000c1e1500 */
[----:B------:R-:W5:Y:S01]  /*4d40*/  LDL.64 R206, [R1+0x60] ;  /* 0x0000600001ce7983 */ /* 0x000f620000100a00 */
[----:B------:R-:W-:-:S03]  /*4d50*/  IMAD.WIDE R158, R2, 0x2, R194 ;  /* 0x00000002029e7825 */ /* 0x000fc600078e02c2 */
[----:B------:R-:W4:Y:S01]  /*4d60*/  LDL.64 R194, [R1+0x30] ;  /* 0x0000300001c27983 */ /* 0x000f220000100a00 */
[----:B-1----:R-:W-:-:S03]  /*4d70*/  IMAD.WIDE R208, R2, 0x2, R14 ;  /* 0x0000000202d07825 */ /* 0x002fc600078e020e */
[----:B------:R-:W4:Y:S04]  /*4d80*/  LDL.64 R14, [R1+0x28] ;  /* 0x00002800010e7983 */ /* 0x000f280000100a00 */
[----:B------:R2:W4:Y:S04]  /*4d90*/  LDG.E.U16 R211, desc[UR60][R158.64] ;  /* 0x0000003c9ed37981 */ /* 0x000528000c1e1500 */
[----:B------:R-:W4:Y:S01]  /*4da0*/  LDG.E.U16 R208, desc[UR60][R208.64] ;  /* 0x0000003cd0d07981 */ /* 0x000f22000c1e1500 */
[----:B--2---:R-:W-:-:S03]  /*4db0*/  IMAD.WIDE R158, R2, 0x2, R196 ;  /* 0x00000002029e7825 */ /* 0x004fc600078e02c4 */
[----:B------:R-:W2:Y:S04]  /*4dc0*/  LDL.LU.64 R196, [R1+0x150] ;  /* 0x0001500001c47983 */ /* 0x000ea80000300a00 */
[----:B------:R3:W2:Y:S02]  /*4dd0*/  LDG.E.U16 R209, desc[UR60][R158.64] ;  /* 0x0000003c9ed17981 */ /* 0x0006a4000c1e1500 */
[C---:B---3--:R-:W-:Y:S02]  /*4de0*/  IMAD.WIDE R158, R2.reuse, 0x2, R174 ;  /* 0x00000002029e7825 */ /* 0x048fe400078e02ae */
[----:B------:R-:W3:Y:S02]  /*4df0*/  LDL.LU.64 R174, [R1+0x148] ;  /* 0x0001480001ae7983 */ /* 0x000ee40000300a00 */
[----:B-----5:R-:W-:-:S06]  /*4e00*/  IMAD.WIDE R206, R2, 0x2, R206 ;  /* 0x0000000202ce7825 */ /* 0x020fcc00078e02ce */
[----:B------:R-:W5:Y:S04]  /*4e10*/  LDG.E.U16 R206, desc[UR60][R206.64] ;  /* 0x0000003ccece7981 */ /* 0x000f68000c1e1500 */
[----:B------:R0:W3:Y:S02]  /*4e20*/  LDG.E.U16 R207, desc[UR60][R158.64] ;  /* 0x0000003c9ecf7981 */ /* 0x0000e4000c1e1500 */
[C---:B0-----:R-:W-:Y:S02]  /*4e30*/  IMAD.WIDE R158, R2.reuse, 0x2, R172 ;  /* 0x00000002029e7825 */ /* 0x041fe400078e02ac */
[----:B------:R-:W3:Y:S04]  /*4e40*/  LDL.LU.64 R172, [R1+0x140] ;  /* 0x0001400001ac7983 */ /* 0x000ee80000300a00 */
[----:B------:R0:W3:Y:S02]  /*4e50*/  LDG.E.U16 R237, desc[UR60][R158.64] ;  /* 0x0000003c9eed7981 */ /* 0x0000e4000c1e1500 */
[----:B0-----:R-:W-:-:S05]  /*4e60*/  IMAD.WIDE R158, R2, 0x2, R248 ;  /* 0x00000002029e7825 */ /* 0x001fca00078e02f8 */
[----:B------:R4:W3:Y:S02]  /*4e70*/  LDG.E.U16 R248, desc[UR60][R158.64] ;  /* 0x0000003c9ef87981 */ /* 0x0008e4000c1e1500 */
[C---:B----4-:R-:W-:Y:S02]  /*4e80*/  IMAD.WIDE R158, R2.reuse, 0x2, R170 ;  /* 0x00000002029e7825 */ /* 0x050fe400078e02aa */
[----:B------:R-:W4:Y:S04]  /*4e90*/  LDL.LU.64 R170, [R1+0x138] ;  /* 0x0001380001aa7983 */ /* 0x000f280000300a00 */
[----:B------:R0:W4:Y:S02]  /*4ea0*/  LDG.E.U16 R249, desc[UR60][R158.64] ;  /* 0x0000003c9ef97981 */ /* 0x000124000c1e1500 */
[----:B0-----:R-:W-:-:S02]  /*4eb0*/  IMAD.WIDE R158, R2, 0x2, R194 ;  /* 0x00000002029e7825 */ /* 0x001fc400078e02c2 */
[----:B------:R-:W4:Y:S04]  /*4ec0*/  LDL.LU.64 R194, [R1+0x130] ;  /* 0x0001300001c27983 */ /* 0x000f280000300a00 */
[----:B------:R0:W4:Y:S02]  /*4ed0*/  LDG.E.U16 R252, desc[UR60][R158.64] ;  /* 0x0000003c9efc7981 */ /* 0x000124000c1e1500 */
[----:B0-----:R-:W-:Y:S02]  /*4ee0*/  IMAD.WIDE R158, R2, 0x2, R14 ;  /* 0x00000002029e7825 */ /* 0x001fe400078e020e */
[----:B------:R-:W4:Y:S04]  /*4ef0*/  LDL.LU.64 R14, [R1+0x128] ;  /* 0x00012800010e7983 */ /* 0x000f280000300a00 */
[----:B------:R-:W4:Y:S01]  /*4f00*/  LDG.E.U16 R158, desc[UR60][R158.64] ;  /* 0x0000003c9e9e7981 */ /* 0x000f22000c1e1500 */
[----:B------:R-:W-:Y:S06]  /*4f10*/  BAR.SYNC.DEFER_BLOCKING 0x0 ;  /* 0x0000000000007b1d */ /* 0x000fec0000010000 */
[----:B------:R0:W-:Y:S04]  /*4f20*/  STS.U16 [R11+0x10400], R232 ;  /* 0x010400e80b007388 */ /* 0x0001e80000000400 */
[----:B0-----:R-:W4:Y:S04]  /*4f30*/  LDL R232, [R1+0x58] ;  /* 0x0000580001e87983 */ /* 0x001f280000100800 */
        /* <DEDUP_REMOVED lines=8> */
[----:B------:R-:W-:Y:S01]  /*4fc0*/  UMOV UR59, 0x40000000 ;  /* 0x40000000003b7882 */ /* 0x000fe20000000000 */
[----:B------:R-:W-:Y:S01]  /*4fd0*/  MOV R165, UR47 ;  /* 0x0000002f00a57c02 */ /* 0x000fe20008000f00 */
[----:B0-----:R-:W0:Y:S01]  /*4fe0*/  LDC R236, c[0x0][0x238] ;  /* 0x00008e00ffec7b82 */ /* 0x001e220000000800 */
[----:B------:R-:W-:Y:S04]  /*4ff0*/  STS.U16 [R9+0x12100], R154 ;  /* 0x0121009a09007388 */ /* 0x000fe80000000400 */
[----:B------:R-:W-:Y:S04]  /*5000*/  STS.U16 [R9+0x10500], R212 ;  /* 0x010500d409007388 */ /* 0x000fe80000000400 */
[----:B------:R-:W-:Y:S04]  /*5010*/  STS.U16 [R9+0x12500], R211 ;  /* 0x012500d309007388 */ /* 0x000fe80000000400 */
[----:B------:R-:W-:Y:S04]  /*5020*/  STS.U16 [R8+0x10180], R214 ;  /* 0x010180d608007388 */ /* 0x000fe80000000400 */
[----:B------:R-:W-:Y:S04]  /*5030*/  STS.U16 [R8+0x12180], R215 ;  /* 0x012180d708007388 */ /* 0x000fe80000000400 */
[----:B------:R1:W-:Y:S04]  /*5040*/  STS.U16 [R8+0x10580], R213 ;  /* 0x010580d508007388 */ /* 0x0003e80000000400 */
[----:B------:R-:W-:Y:S04]  /*5050*/  STS.U16 [R8+0x12580], R208 ;  /* 0x012580d008007388 */ /* 0x000fe80000000400 */
[----:B------:R-:W-:Y:S04]  /*5060*/  STS.U16 [R7+0x10200], R216 ;  /* 0x010200d807007388 */ /* 0x000fe80000000400 */
[----:B------:R0:W-:Y:S01]  /*5070*/  STS.U16 [R7+0x12200], R217 ;  /* 0x012200d907007388 */ /* 0x0001e20000000400 */
[----:B------:R-:W-:-:S02]  /*5080*/  MOV R166, UR46 ;  /* 0x0000002e00a67c02 */ /* 0x000fc40008000f00 */
[----:B------:R-:W-:Y:S01]  /*5090*/  MOV R167, UR45 ;  /* 0x0000002d00a77c02 */ /* 0x000fe20008000f00 */
[----:B-1----:R-:W4:Y:S01]  /*50a0*/  LDL.64 R212, [R1+0x10] ;  /* 0x0000100001d47983 */ /* 0x002f220000100a00 */
[----:B------:R-:W-:Y:S02]  /*50b0*/  MOV R168, UR44 ;  /* 0x0000002c00a87c02 */ /* 0x000fe40008000f00 */
[----:B------:R-:W-:Y:S01]  /*50c0*/  MOV R17, UR43 ;  /* 0x0000002b00117c02 */ /* 0x000fe20008000f00 */
[----:B------:R-:W4:Y:S01]  /*50d0*/  LDL.64 R210, [R1+0x8] ;  /* 0x0000080001d27983 */ /* 0x000f220000100a00 */
[----:B------:R-:W-:Y:S02]  /*50e0*/  MOV R19, UR42 ;  /* 0x0000002a00137c02 */ /* 0x000fe40008000f00 */
[----:B------:R-:W-:Y:S01]  /*50f0*/  MOV R20, UR41 ;  /* 0x0000002900147c02 */ /* 0x000fe20008000f00 */
[----:B------:R-:W4:Y:S04]  /*5100*/  LDL.64 R214, [R1+0x18] ;  /* 0x0000180001d67983 */ /* 0x000f280000100a00 */
[----:B--2---:R1:W-:Y:S04]  /*5110*/  STS.U16 [R7+0x10600], R209 ;  /* 0x010600d107007388 */ /* 0x0043e80000000400 */
[----:B-----5:R-:W-:Y:S04]  /*5120*/  STS.U16 [R7+0x12600], R206 ;  /* 0x012600ce07007388 */ /* 0x020fe80000000400 */
[----:B------:R-:W-:Y:S04]  /*5130*/  STS.U16 [R6+0x10280], R220 ;  /* 0x010280dc06007388 */ /* 0x000fe80000000400 */
[----:B------:R-:W-:Y:S04]  /*5140*/  STS.U16 [R6+0x12280], R221 ;  /* 0x012280dd06007388 */ /* 0x000fe80000000400 */
[----:B---3--:R-:W-:Y:S01]  /*5150*/  STS.U16 [R6+0x10680], R207 ;  /* 0x010680cf06007388 */ /* 0x008fe20000000400 */
[----:B------:R-:W-:-:S02]  /*5160*/  UIADD3.64 UR44, UR4, 0x80, URZ ;  /* 0x00000080042c7897 */ /* 0x000fc4000fffe03f */
[----:B------:R-:W-:Y:S01]  /*5170*/  UIADD3.64 UR46, UR6, 0x2, URZ ;  /* 0x00000002062e7897 */ /* 0x000fe2000fffe03f */
[----:B------:R-:W-:Y:S02]  /*5180*/  MOV R18, UR40 ;  /* 0x0000002800127c02 */ /* 0x000fe40008000f00 */
[----:B----4-:R-:W-:Y:S01]  /*5190*/  R2UR UR58, R232 ;  /* 0x00000000e83a72ca */ /* 0x010fe200000e0000 */
        /* <DEDUP_REMOVED lines=8> */
[----:B------:R2:W-:Y:S01]  /*5220*/  STS.U16 [R4+0x12780], R158 ;  /* 0x0127809e04007388 */ /* 0x0005e20000000400 */
[----:B------:R3:W-:Y:S06]  /*5230*/  MEMBAR.ALL.CTA ;  /* 0x0000000000007992 */ /* 0x0007ec0000008000 */
[----:B---3--:R-:W3:Y:S01]  /*5240*/  FENCE.VIEW.ASYNC.S ;  /* 0x00000000000073c6 */ /* 0x008ee20000000000 */
[----:B------:R-:W-:Y:S01]  /*5250*/  UIADD3.64 UR42, UR6, 0x4, URZ ;  /* 0x00000004062a7897 */ /* 0x000fe2000fffe03f */
[----:B------:R-:W-:-:S02]  /*5260*/  MOV R21, UR55 ;  /* 0x0000003700157c02 */ /* 0x000fc40008000f00 */
[----:B------:R-:W-:Y:S01]  /*5270*/  MOV R22, UR54 ;  /* 0x0000003600167c02 */ /* 0x000fe20008000f00 */
[----:B0-----:R-:W4:Y:S01]  /*5280*/  LDL.64 R216, [R1+0x20] ;  /* 0x0000200001d87983 */ /* 0x001f220000100a00 */
[----:B------:R-:W-:Y:S02]  /*5290*/  MOV R23, UR53 ;  /* 0x0000003500177c02 */ /* 0x000fe40008000f00 */
[----:B------:R-:W-:Y:S01]  /*52a0*/  MOV R160, UR52 ;  /* 0x0000003400a07c02 */ /* 0x000fe20008000f00 */
[----:B-1----:R-:W5:Y:S01]  /*52b0*/  LDL.64 R208, [R1] ;  /* 0x0000000001d07983 */ /* 0x002f620000100a00 */
[----:B---3--:R-:W-:Y:S06]  /*52c0*/  BAR.SYNC.DEFER_BLOCKING 0x0 ;  /* 0x0000000000007b1d */ /* 0x008fec0000010000 */
[----:B--2---:R-:W-:-:S06]  /*52d0*/  WARPGROUP.ARRIVE ;  /* 0x00000000000079c5 */ /* 0x004fcc0000000000 */
[----:B------:R-:W-:Y:S04]  /*52e0*/  HGMMA.64x8x16.F32.BF16 R152, gdesc[UR56].tnspA, RZ, !UPT ;  /* 0x20000000389879f0 */ /* 0x000fe8000c7018ff */
[----:B------:R-:W-:Y:S01]  /*52f0*/  HGMMA.64x8x16.F32.BF16 R152, gdesc[UR4].tnspA, R152 ;  /* 0x20000000049879f0 */ /* 0x000fe20008701898 */
[----:B------:R-:W-:-:S03]  /*5300*/  UIADD3.64 UR40, UR4, 0x100, URZ ;  /* 0x0000010004287897 */ /* 0x000fc6000fffe03f */
[----:B------:R-:W-:Y:S01]  /*5310*/  HGMMA.64x8x16.F32.BF16 R152, gdesc[UR44].tnspA, R152 ;  /* 0x200000002c9879f0 */ /* 0x000fe20008701898 */
[----:B------:R-:W-:Y:S02]  /*5320*/  UIADD3.64 UR52, UR4, 0x180, URZ ;  /* 0x0000018004347897 */ /* 0x000fe4000fffe03f */
[----:B------:R-:W-:-:S03]  /*5330*/  UIADD3.64 UR54, UR6, 0x7e, URZ ;  /* 0x0000007e06367897 */ /* 0x000fc6000fffe03f */
[----:B------:R-:W-:Y:S01]  /*5340*/  HGMMA.64x8x16.F32.BF16 R152, gdesc[UR40].tnspA, R152 ;  /* 0x20000000289879f0 */ /* 0x000fe20008701898 */
[----:B------:R-:W-:Y:S02]  /*5350*/  MOV R161, UR51 ;  /* 0x0000003300a17c02 */ /* 0x000fe40008000f00 */
[----:B------:R-:W-:Y:S01]  /*5360*/  MOV R162, UR50 ;  /* 0x0000003200a27c02 */ /* 0x000fe20008000f00 */
[----:B------:R-:W-:Y:S01]  /*5370*/  UIADD3.64 UR50, UR6, 0x80, URZ ;  /* 0x0000008006327897 */ /* 0x000fe2000fffe03f */
[----:B------:R-:W-:Y:S02]  /*5380*/  MOV R163, UR49 ;  /* 0x0000003100a37c02 */ /* 0x000fe40008000f00 */
[----:B------:R-:W-:Y:S01]  /*5390*/  MOV R164, UR48 ;  /* 0x0000003000a47c02 */ /* 0x000fe20008000f00 */
[----:B------:R-:W-:Y:S01]  /*53a0*/  UIADD3.64 UR48, UR4, 0x200, URZ ;  /* 0x0000020004307897 */ /* 0x000fe2000fffe03f */
[----:B------:R-:W-:Y:S01]  /*53b0*/  HGMMA.64x8x16.F32.BF16 R152, gdesc[UR52].tnspA, R152 ;  /* 0x20000000349879f0 */ /* 0x000fe20008701898 */
[----:B------:R-:W-:-:S02]  /*53c0*/  UIADD3.64 UR44, UR4, 0x280, URZ ;  /* 0x00000280042c7897 */ /* 0x000fc4000fffe03f */
[----:B------:R-:W-:-:S05]  /*53d0*/  UIADD3.64 UR46, UR6, 0x82, URZ ;  /* 0x00000082062e7897 */ /* 0x000fca000fffe03f */
[----:B------:R-:W-:Y:S01]  /*53e0*/  HGMMA.64x8x16.F32.BF16 R152, gdesc[UR48].tnspA, R152 ;  /* 0x20000000309879f0 */ /* 0x000fe20008701898 */
[----:B------:R-:W-:Y:S02]  /*53f0*/  UIADD3.64 UR40, UR4, 0x300, URZ ;  /* 0x0000030004287897 */ /* 0x000fe4000fffe03f */
[----:B------:R-:W-:Y:S01]  /*5400*/  UIADD3.64 UR42, UR6, 0x84, URZ ;  /* 0x00000084062a7897 */ /* 0x000fe2000fffe03f */
[----:B------:R-:W-:Y:S01]  /*5410*/  HGMMA.64x8x16.F32.BF16 R152, gdesc[UR44].tnspA, R152 ;  /* 0x200000002c9879f0 */ /* 0x000fe20008701898 */
[----:B------:R-:W-:Y:S02]  /*5420*/  UIADD3.64 UR52, UR4, 0x380, URZ ;  /* 0x0000038004347897 */ /* 0x000fe4000fffe03f */
        /* <DEDUP_REMOVED lines=22> */
[----:B------:R-:W-:Y:S08]  /*5590*/  HGMMA.64x8x16.F32.BF16 R152, gdesc[UR44].tnspA, R152 ;  /* 0x200000002c9879f0 */ /* 0x000ff00008701898 */
[----:B------:R-:W-:Y:S01]  /*55a0*/  HGMMA.64x8x16.F32.BF16 R152, gdesc[UR40].tnspA, R152 ;  /* 0x20000000289879f0 */ /* 0x000fe20008701898 */
[----:B------:R-:W-:-:S02]  /*55b0*/  UIADD3.64 UR40, UR4, 0x780, URZ ;  /* 0x0000078004287897 */ /* 0x000fc4000fffe03f */
[----:B------:R-:W-:Y:S02]  /*55c0*/  UIADD3.64 UR42, UR6, 0x1fe, URZ ;  /* 0x000001fe062a7897 */ /* 0x000fe4000fffe03f */
        /* <DEDUP_REMOVED lines=8> */
[----:B------:R-:W-:Y:S04]  /*5650*/  HGMMA.64x8x16.F32.BF16 R152, gdesc[UR48].tnspA, R152 ;  /* 0x20000000309879f0 */ /* 0x000fe80008701898 */
[----:B------:R-:W-:Y:S04]  /*5660*/  HGMMA.64x8x16.F32.BF16 R152, gdesc[UR52].tnspA, R152 ;  /* 0x20000000349879f0 */ /* 0x000fe80008701898 */
[----:B------:R-:W-:Y:S04]  /*5670*/  HGMMA.64x8x16.F32.BF16 R152, gdesc[UR8].tnspA, R152 ;  /* 0x20000000089879f0 */ /* 0x000fe80008701898 */
[----:B------:R-:W-:Y:S04]  /*5680*/  HGMMA.64x8x16.F32.BF16 R152, gdesc[UR12].tnspA, R152 ;  /* 0x200000000c9879f0 */ /* 0x000fe80008701898 */
[----:B------:R-:W-:Y:S04]  /*5690*/  HGMMA.64x8x16.F32.BF16 R152, gdesc[UR16].tnspA, R152 ;  /* 0x20000000109879f0 */ /* 0x000fe80008701898 */
[----:B------:R-:W-:Y:S04]  /*56a0*/  HGMMA.64x8x16.F32.BF16 R152, gdesc[UR20].tnspA, R152 ;  /* 0x20000000149879f0 */ /* 0x000fe80008701898 */
[----:B------:R-:W-:Y:S04]  /*56b0*/  HGMMA.64x8x16.F32.BF16 R152, gdesc[UR24].tnspA, R152 ;  /* 0x20000000189879f0 */ /* 0x000fe80008701898 */
[----:B------:R-:W-:Y:S04]  /*56c0*/  HGMMA.64x8x16.F32.BF16 R152, gdesc[UR28].tnspA, R152 ;  /* 0x200000001c9879f0 */ /* 0x000fe80008701898 */
[----:B------:R-:W-:Y:S01]  /*56d0*/  HGMMA.64x8x16.F32.BF16 R152, gdesc[UR32].tnspA, R152 ;  /* 0x20000000209879f0 */ /* 0x000fe20008701898 */
[----:B------:R-:W-:-:S02]  /*56e0*/  R2UR UR43, R17 ;  /* 0x00000000112b72ca */ /* 0x000fc400000e0000 */
[----:B------:R-:W-:Y:S02]  /*56f0*/  R2UR UR42, R19 ;  /* 0x00000000132a72ca */ /* 0x000fe400000e0000 */
[----:B------:R-:W-:Y:S02]  /*5700*/  R2UR UR41, R20 ;  /* 0x00000000142972ca */ /* 0x000fe400000e0000 */
[----:B------:R-:W-:Y:S01]  /*5710*/  R2UR UR40, R18 ;  /* 0x00000000122872ca */ /* 0x000fe200000e0000 */
[----:B------:R-:W-:Y:S01]  /*5720*/  HGMMA.64x8x16.F32.BF16 R152, gdesc[UR36].tnspA, R152 ;  /* 0x20000000249879f0 */ /* 0x000fe20008701898 */
[----:B------:R-:W-:Y:S02]  /*5730*/  R2UR UR47, R165 ;  /* 0x00000000a52f72ca */ /* 0x000fe400000e0000 */
[----:B------:R-:W-:Y:S02]  /*5740*/  R2UR UR46, R166 ;  /* 0x00000000a62e72ca */ /* 0x000fe400000e0000 */
[----:B------:R-:W-:-:S02]  /*5750*/  R2UR UR45, R167 ;  /* 0x00000000a72d72ca */ /* 0x000fc400000e0000 */
[----:B------:R-:W-:-:S05]  /*5760*/  R2UR UR44, R168 ;  /* 0x00000000a82c72ca */ /* 0x000fca00000e0000 */
[----:B------:R-:W-:Y:S01]  /*5770*/  HGMMA.64x8x16.F32.BF16 R152, gdesc[UR40].tnspA, R152 ;  /* 0x20000000289879f0 */ /* 0x000fe20008701898 */
[----:B------:R-:W-:Y:S02]  /*5780*/  R2UR UR51, R161 ;  /* 0x00000000a13372ca */ /* 0x000fe400000e0000 */
[----:B------:R-:W-:Y:S02]  /*5790*/  R2UR UR50, R162 ;  /* 0x00000000a23272ca */ /* 0x000fe400000e0000 */
[----:B------:R-:W-:Y:S02]  /*57a0*/  R2UR UR49, R163 ;  /* 0x00000000a33172ca */ /* 0x000fe400000e0000 */
[----:B------:R-:W-:Y:S01]  /*57b0*/  R2UR UR48, R164 ;  /* 0x00000000a43072ca */ /* 0x000fe200000e0000 */
[----:B------:R-:W-:Y:S01]  /*57c0*/  HGMMA.64x8x16.F32.BF16 R152, gdesc[UR44].tnspA, R152 ;  /* 0x200000002c9879f0 */ /* 0x000fe20008701898 */
[----:B------:R-:W-:Y:S01]  /*57d0*/  UMOV UR58, UR52 ;  /* 0x00000034003a7c82 */ /* 0x000fe20008000000 */
[----:B------:R-:W-:Y:S01]  /*57e0*/  UMOV UR59, UR53 ;  /* 0x00000035003b7c82 */ /* 0x000fe20008000000 */
[----:B------:R-:W-:-:S02]  /*57f0*/  R2UR UR55, R21 ;  /* 0x00000000153772ca */ /* 0x000fc400000e0000 */
[----:B------:R-:W-:Y:S02]  /*5800*/  R2UR UR54, R22 ;  /* 0x00000000163672ca */ /* 0x000fe400000e0000 */
[----:B------:R-:W-:Y:S02]  /*5810*/  R2UR UR53, R23 ;  /* 0x00000000173572ca */ /* 0x000fe400000e0000 */
[----:B------:R-:W-:-:S03]  /*5820*/  R2UR UR52, R160 ;  /* 0x00000000a03472ca */ /* 0x000fc600000e0000 */
[----:B------:R-:W-:Y:S04]  /*5830*/  HGMMA.64x8x16.F32.BF16 R152, gdesc[UR48].tnspA, R152 ;  /* 0x20000000309879f0 */ /* 0x000fe80008701898 */
[----:B------:R-:W-:Y:S02]  /*5840*/  MOV R165, UR55 ;  /* 0x0000003700a57c02 */ /* 0x000fe40008000f00 */
[----:B------:R-:W-:Y:S02]  /*5850*/  MOV R166, UR54 ;  /* 0x0000003600a67c02 */ /* 0x000fe40008000f00 */
[----:B------:R-:W-:Y:S02]  /*5860*/  MOV R167, UR53 ;  /* 0x0000003500a77c02 */ /* 0x000fe40008000f00 */
[----:B------:R-:W-:Y:S01]  /*5870*/  MOV R168, UR52 ;  /* 0x0000003400a87c02 */ /* 0x000fe20008000f00 */
[----:B------:R-:W-:Y:S01]  /*5880*/  HGMMA.64x8x16.F32.BF16 R152, gdesc[UR52].tnspA, R152 ;  /* 0x20000000349879f0 */ /* 0x000fe20008701898 */
[----:B------:R-:W-:Y:S01]  /*5890*/  UIADD3.64 UR54, UR6, 0x3e, URZ ;  /* 0x0000003e06367897 */ /* 0x000fe2000fffe03f */
[----:B------:R-:W-:Y:S01]  /*58a0*/  UMOV UR52, UR56 ;  /* 0x0000003800347c82 */ /* 0x000fe20008000000 */
[----:B------:R-:W-:-:S07]  /*58b0*/  UMOV UR53, UR57 ;  /* 0x0000003900357c82 */ /* 0x000fce0008000000 */
[----:B------:R-:W-:Y:S01]  /*58c0*/  HGMMA.64x8x16.F32.BF16 R156, gdesc[UR52].tnspA, RZ, !UPT ;  /* 0x20000000349c79f0 */ /* 0x000fe2000c7018ff */
[----:B------:R-:W-:Y:S02]  /*58d0*/  MOV R21, UR15 ;  /* 0x0000000f00157c02 */ /* 0x000fe40008000f00 */
[----:B------:R-:W-:Y:S01]  /*58e0*/  MOV R22, UR14 ;  /* 0x0000000e00167c02 */ /* 0x000fe20008000f00 */
[----:B------:R-:W-:Y:S01]  /*58f0*/  UIADD3.64 UR14, UR6, 0x40, URZ ;  /* 0x00000040060e7897 */ /* 0x000fe2000fffe03f */
[----:B------:R-:W-:Y:S01]  /*5900*/  MOV R23, UR13 ;  /* 0x0000000d00177c02 */ /* 0x000fe20008000f00 */
[----:B------:R-:W-:Y:S01]  /*5910*/  UMOV UR13, UR5 ;  /* 0x00000005000d7c82 */ /* 0x000fe20008000000 */
[----:B------:R-:W-:Y:S01]  /*5920*/  MOV R160, UR12 ;  /* 0x0000000c00a07c02 */ /* 0x000fe20008000f00 */
[----:B------:R-:W-:Y:S01]  /*5930*/  UMOV UR12, UR4 ;  /* 0x00000004000c7c82 */ /* 0x000fe20008000000 */
[----:B------:R-:W-:-:S04]  /*5940*/  MOV R17, UR11 ;  /* 0x0000000b00117c02 */ /* 0x000fc80008000f00 */
[----:B------:R-:W-:Y:S01]  /*5950*/  HGMMA.64x8x16.F32.BF16 R156, gdesc[UR12].tnspA, R156 ;  /* 0x200000000c9c79f0 */ /* 0x000fe2000870189c */
[----:B------:R-:W-:Y:S01]  /*5960*/  MOV R18, UR10 ;  /* 0x0000000a00127c02 */ /* 0x000fe20008000f00 */
[----:B------:R-:W-:Y:S01]  /*5970*/  UIADD3.64 UR10, UR4, 0x80, URZ ;  /* 0x00000080040a7897 */ /* 0x000fe2000fffe03f */
[----:B------:R-:W-:Y:S02]  /*5980*/  MOV R161, UR51 ;  /* 0x0000003300a17c02 */ /* 0x000fe40008000f00 */
[----:B------:R-:W-:Y:S01]  /*5990*/  MOV R162, UR50 ;  /* 0x0000003200a27c02 */ /* 0x000fe20008000f00 */
[----:B------:R-:W-:Y:S01]  /*59a0*/  UIADD3.64 UR50, UR6, 0x42, URZ ;  /* 0x0000004206327897 */ /* 0x000fe2000fffe03f */
[----:B------:R-:W-:Y:S02]  /*59b0*/  MOV R163, UR49 ;  /* 0x0000003100a37c02 */ /* 0x000fe40008000f00 */
[----:B------:R-:W-:Y:S01]  /*59c0*/  MOV R164, UR48 ;  /* 0x0000003000a47c02 */ /* 0x000fe20008000f00 */
[----:B------:R-:W-:Y:S01]  /*59d0*/  UMOV UR48, UR10 ;  /* 0x0000000a00307c82 */ /* 0x000fe20008000000 */
[----:B------:R-:W-:-:S04]  /*59e0*/  UMOV UR49, UR11 ;  /* 0x0000000b00317c82 */ /* 0x000fc80008000000 */
[----:B------:R-:W-:Y:S01]  /*59f0*/  HGMMA.64x8x16.F32.BF16 R156, gdesc[UR48].tnspA, R156 ;  /* 0x20000000309c79f0 */ /* 0x000fe2000870189c */
[----:B------:R-:W-:Y:S01]  /*5a00*/  MOV R19, UR9 ;  /* 0x0000000900137c02 */ /* 0x000fe20008000f00 */
[----:B------:R-:W-:Y:S01]  /*5a10*/  UIADD3.64 UR14, UR6, 0x44, URZ ;  /* 0x00000044060e7897 */ /* 0x000fe2000fffe03f */
[----:B------:R-:W-:Y:S01]  /*5a20*/  MOV R20, UR8 ;  /* 0x0000000800147c02 */ /* 0x000fe20008000f00 */
[----:B------:R-:W-:-:S07]  /*5a30*/  UIADD3.64 UR8, UR4, 0x100, URZ ;  /* 0x0000010004087897 */ /* 0x000fce000fffe03f */
[----:B------:R-:W-:Y:S01]  /*5a40*/  UMOV UR12, UR8 ;  /* 0x00000008000c7c82 */ /* 0x000fe20008000000 */
[----:B------:R-:W-:Y:S02]  /*5a50*/  UMOV UR13, UR9 ;  /* 0x00000009000d7c82 */ /* 0x000fe40008000000 */
[----:B------:R-:W-:Y:S01]  /*5a60*/  HGMMA.64x8x16.F32.BF16 R156, gdesc[UR12].tnspA, R156 ;  /* 0x200000000c9c79f0 */ /* 0x000fe2000870189c */
[----:B------:R-:W-:Y:S02]  /*5a70*/  UIADD3.64 UR54, UR6, 0xbe, URZ ;  /* 0x000000be06367897 */ /* 0x000fe4000fffe03f */
        /* <DEDUP_REMOVED lines=65> */
[----:B------:R-:W-:Y:S02]  /*5e90*/  UIADD3.64 UR8, UR4, 0x800, URZ ;  /* 0x0000080004087897 */ /* 0x000fe4000fffe03f */
[----:B------:R-:W-:Y:S02]  /*5ea0*/  UIADD3.64 UR54, UR6, 0x242, URZ ;  /* 0x0000024206367897 */ /* 0x000fe4000fffe03f */
[----:B------:R-:W-:-:S05]  /*5eb0*/  UIADD3.64 UR48, UR4, 0x880, URZ ;  /* 0x0000088004307897 */ /* 0x000fca000fffe03f */
[----:B------:R-:W-:Y:S02]  /*5ec0*/  HGMMA.64x8x16.F32.BF16 R156, gdesc[UR8].tnspA, R156 ;  /* 0x20000000089c79f0 */ /* 0x000fe4000870189c */
[----:B------:R-:W-:Y:S01]  /*5ed0*/  UMOV UR52, UR48 ;  /* 0x0000003000347c82 */ /* 0x000fe20008000000 */
[----:B------:R-:W-:Y:S01]  /*5ee0*/  UMOV UR53, UR49 ;  /* 0x0000003100357c82 */ /* 0x000fe20008000000 */
[----:B------:R-:W-:Y:S01]  /*5ef0*/  UIADD3.64 UR50, UR6, 0x244, URZ ;  /* 0x0000024406327897 */ /* 0x000fe2000fffe03f */
[----:B------:R-:W-:Y:S01]  /*5f00*/  HGMMA.64x8x16.F32.BF16 R156, gdesc[UR52].tnspA, R156 ;  /* 0x20000000349c79f0 */ /* 0x000fe2000870189c */
[----:B------:R-:W-:Y:S01]  /*5f10*/  UMOV UR48, UR58 ;  /* 0x0000003a00307c82 */ /* 0x000fe20008000000 */
[----:B------:R-:W-:Y:S01]  /*5f20*/  UMOV UR49, UR59 ;  /* 0x0000003b00317c82 */ /* 0x000fe20008000000 */
[----:B------:R-:W-:Y:S02]  /*5f30*/  R2UR UR9, R19 ;  /* 0x00000000130972ca */ /* 0x000fe400000e0000 */
[----:B------:R-:W-:Y:S01]  /*5f40*/  R2UR UR8, R20 ;  /* 0x00000000140872ca */ /* 0x000fe200000e0000 */
[----:B------:R-:W-:-:S02]  /*5f50*/  UIADD3.64 UR54, UR6, 0x2be, URZ ;  /* 0x000002be06367897 */ /* 0x000fc4000fffe03f */
[----:B------:R-:W-:Y:S10]  /*5f60*/  HGMMA.64x8x16.F32.BF16 R156, gdesc[UR48].tnspA, R156 ;  /* 0x20000000309c79f0 */ /* 0x000ff4000870189c */
[----:B------:R-:W-:Y:S01]  /*5f70*/  UMOV UR52, UR8 ;  /* 0x0000000800347c82 */ /* 0x000fe20008000000 */
[----:B------:R-:W-:Y:S01]  /*5f80*/  UMOV UR53, UR9 ;  /* 0x0000000900357c82 */ /* 0x000fe20008000000 */
[----:B------:R-:W-:-:S02]  /*5f90*/  R2UR UR13, R23 ;  /* 0x00000000170d72ca */ /* 0x000fc400000e0000 */
[----:B------:R-:W-:Y:S01]  /*5fa0*/  R2UR UR12, R160 ;  /* 0x00000000a00c72ca */ /* 0x000fe200000e0000 */
[----:B------:R-:W-:Y:S01]  /*5fb0*/  UIADD3.64 UR50, UR6, 0x2c0, URZ ;  /* 0x000002c006327897 */ /* 0x000fe2000fffe03f */
[----:B------:R-:W-:Y:S11]  /*5fc0*/  HGMMA.64x8x16.F32.BF16 R156, gdesc[UR52].tnspA, R156 ;  /* 0x20000000349c79f0 */ /* 0x000ff6000870189c */
[----:B------:R-:W-:Y:S01]  /*5fd0*/  UMOV UR48, UR12 ;  /* 0x0000000c00307c82 */ /* 0x000fe20008000000 */
[----:B------:R-:W-:Y:S01]  /*5fe0*/  UMOV UR49, UR13 ;  /* 0x0000000d00317c82 */ /* 0x000fe20008000000 */
[----:B------:R-:W-:Y:S01]  /*5ff0*/  UIADD3.64 UR54, UR6, 0x2c2, URZ ;  /* 0x000002c206367897 */ /* 0x000fe2000fffe03f */
[----:B------:R-:W-:Y:S01]  /*6000*/  HGMMA.64x8x16.F32.BF16 R156, gdesc[UR48].tnspA, R156 ;  /* 0x20000000309c79f0 */ /* 0x000fe2000870189c */
[----:B------:R-:W-:Y:S01]  /*6010*/  UMOV UR52, UR16 ;  /* 0x0000001000347c82 */ /* 0x000fe20008000000 */
[----:B------:R-:W-:Y:S01]  /*6020*/  UMOV UR53, UR17 ;  /* 0x0000001100357c82 */ /* 0x000fe20008000000 */
[----:B------:R-:W-:-:S05]  /*6030*/  UIADD3.64 UR50, UR6, 0x2c4, URZ ;  /* 0x000002c406327897 */ /* 0x000fca000fffe03f */
[----:B------:R-:W-:Y:S01]  /*6040*/  HGMMA.64x8x16.F32.BF16 R156, gdesc[UR52].tnspA, R156 ;  /* 0x20000000349c79f0 */ /* 0x000fe2000870189c */
        /* <DEDUP_REMOVED lines=28> */
[----:B------:R-:W-:Y:S02]  /*6210*/  R2UR UR49, R163 ;  /* 0x00000000a33172ca */ /* 0x000fe400000e0000 */
[----:B------:R-:W-:-:S11]  /*6220*/  R2UR UR48, R164 ;  /* 0x00000000a43072ca */ /* 0x000fd600000e0000 */
[----:B------:R-:W-:Y:S02]  /*6230*/  UMOV UR53, UR49 ;  /* 0x0000003100357c82 */ /* 0x000fe40008000000 */
[----:B------:R-:W-:Y:S01]  /*6240*/  UMOV UR52, UR48 ;  /* 0x0000003000347c82 */ /* 0x000fe20008000000 */
[----:B------:R-:W-:Y:S01]  /*6250*/  R2UR UR51, R161 ;  /* 0x00000000a13372ca */ /* 0x000fe200000e0000 */
[----:B------:R-:W-:-:S06]  /*6260*/  IMAD.WIDE R160, R12, 0x2, R212 ;  /* 0x000000020ca07825 */ /* 0x000fcc00078e02d4 */
[----:B------:R-:W2:Y:S01]  /*6270*/  LDG.E.U16 R160, desc[UR60][R160.64] ;  /* 0x0000003ca0a07981 */ /* 0x000ea2000c1e1500 */
[----:B------:R-:W-:Y:S01]  /*6280*/  HGMMA.64x8x16.F32.BF16 R156, gdesc[UR52].tnspA, R156 ;  /* 0x20000000349c79f0 */ /* 0x000fe2000870189c */
[----:B------:R-:W-:Y:S02]  /*6290*/  R2UR UR53, R167 ;  /* 0x00000000a73572ca */ /* 0x000fe400000e0000 */
[----:B------:R-:W-:Y:S01]  /*62a0*/  R2UR UR52, R168 ;  /* 0x00000000a83472ca */ /* 0x000fe200000e0000 */
[----:B------:R-:W-:Y:S01]  /*62b0*/  UIADD3.64 UR58, UR6, 0x3c4, URZ ;  /* 0x000003c4063a7897 */ /* 0x000fe2000fffe03f */
[----:B------:R-:W-:Y:S01]  /*62c0*/  R2UR UR54, R166 ;  /* 0x00000000a63672ca */ /* 0x000fe200000e0000 */
[----:B------:R-:W-:Y:S01]  /*62d0*/  IMAD.WIDE R166, R12, 0x2, R210 ;  /* 0x000000020ca67825 */ /* 0x000fe200078e02d2 */
[----:B------:R-:W-:Y:S02]  /*62e0*/  MOV R206, UR57 ;  /* 0x0000003900ce7c02 */ /* 0x000fe40008000f00 */
[----:B------:R-:W-:-:S02]  /*62f0*/  MOV R207, UR56 ;  /* 0x0000003800cf7c02 */ /* 0x000fc40008000f00 */
[----:B------:R-:W-:Y:S01]  /*6300*/  R2UR UR14, R22 ;  /* 0x00000000160e72ca */ /* 0x000fe200000e0000 */
[----:B------:R-:W-:Y:S01]  /*6310*/  IMAD.WIDE R22, R12, 0x2, R250 ;  /* 0x000000020c167825 */ /* 0x000fe200078e02fa */
[----:B------:R-:W-:Y:S01]  /*6320*/  R2UR UR10, R18 ;  /* 0x00000000120a72ca */ /* 0x000fe200000e0000 */
[----:B------:R-:W-:Y:S01]  /*6330*/  UMOV UR57, UR53 ;  /* 0x0000003500397c82 */ /* 0x000fe20008000000 */
[----:B------:R-:W-:Y:S01]  /*6340*/  R2UR UR50, R162 ;  /* 0x00000000a23272ca */ /* 0x000fe200000e0000 */
[----:B------:R-:W-:Y:S01]  /*6350*/  UMOV UR56, UR52 ;  /* 0x0000003400387c82 */ /* 0x000fe20008000000 */
[C---:B------:R-:W-:Y:S01]  /*6360*/  IMAD.WIDE R18, R12.reuse, 0x2, R214 ;  /* 0x000000020c127825 */ /* 0x040fe200078e02d6 */
[----:B------:R0:W3:Y:S03]  /*6370*/  LDG.E.U16 R161, desc[UR60][R166.64] ;  /* 0x0000003ca6a17981 */ /* 0x0000e6000c1e1500 */
[----:B------:R-:W-:Y:S01]  /*6380*/  IMAD.WIDE R162, R12, 0x2, R244 ;  /* 0x000000020ca27825 */ /* 0x000fe200078e02f4 */
[----:B------:R-:W-:Y:S01]  /*6390*/  R2UR UR15, R21 ;  /* 0x00000000150f72ca */ /* 0x000fe200000e0000 */
[----:B------:R1:W3:Y:S01]  /*63a0*/  LDG.E.U16 R168, desc[UR60][R18.64] ;  /* 0x0000003c12a87981 */ /* 0x0002e2000c1e1500 */
[----:B------:R-:W-:-:S03]  /*63b0*/  R2UR UR55, R165 ;  /* 0x00000000a53772ca */ /* 0x000fc600000e0000 */
[----:B------:R-:W3:Y:S01]  /*63c0*/  LDG.E.U16 R23, desc[UR60][R22.64] ;  /* 0x0000003c16177981 */ /* 0x000ee2000c1e1500 */
[----:B0-----:R-:W-:-:S03]  /*63d0*/  IMAD.WIDE R166, R12, 0x2, R234 ;  /* 0x000000020ca67825 */ /* 0x001fc600078e02ea */
[----:B------:R-:W3:Y:S01]  /*63e0*/  LDG.E.U16 R163, desc[UR60][R162.64] ;  /* 0x0000003ca2a37981 */ /* 0x000ee2000c1e1500 */
[----:B----4-:R-:W-:-:S04]  /*63f0*/  IMAD.WIDE R164, R12, 0x2, R216 ;  /* 0x000000020ca47825 */ /* 0x010fc800078e02d8 */
[C---:B-----5:R-:W-:Y:S02]  /*6400*/  IMAD.WIDE R20, R12.reuse, 0x2, R208 ;  /* 0x000000020c147825 */ /* 0x060fe400078e02d0 */
[----:B------:R-:W4:Y:S02]  /*6410*/  LDG.E.U16 R164, desc[UR60][R164.64] ;  /* 0x0000003ca4a47981 */ /* 0x000f24000c1e1500 */
[----:B-1----:R-:W-:Y:S02]  /*6420*/  IMAD.WIDE R18, R12, 0x2, R246 ;  /* 0x000000020c127825 */ /* 0x002fe400078e02f6 */
[----:B------:R0:W5:Y:S01]  /*6430*/  LDG.E.U16 R162, desc[UR60][R166.64] ;  /* 0x0000003ca6a27981 */ /* 0x000162000c1e1500 */
[----:B------:R-:W-:Y:S01]  /*6440*/  HGMMA.64x8x16.F32.BF16 R156, gdesc[UR56].tnspA, R156, gsb0 ;  /* 0x20000000389c79f0 */ /* 0x000fe2000800189c */
[----:B------:R-:W-:Y:S01]  /*6450*/  R2UR UR57, R206 ;  /* 0x00000000ce3972ca */ /* 0x000fe200000e0000 */
[C---:B------:R-:W-:Y:S01]  /*6460*/  IMAD.WIDE R208, R12.reuse, 0x2, R242 ;  /* 0x000000020cd07825 */ /* 0x040fe200078e02f2 */
[----:B------:R-:W-:Y:S01]  /*6470*/  R2UR UR56, R207 ;  /* 0x00000000cf3872ca */ /* 0x000fe200000e0000 */
[----:B------:R-:W5:Y:S02]  /*6480*/  LDG.E.U16 R21, desc[UR60][R20.64] ;  /* 0x0000003c14157981 */ /* 0x000f64000c1e1500 */
[----:B------:R-:W-:-:S02]  /*6490*/  IMAD.WIDE R206, R12, 0x2, R240 ;  /* 0x000000020cce7825 */ /* 0x000fc400078e02f0 */
[----:B------:R-:W5:Y:S02]  /*64a0*/  LDG.E.U16 R18, desc[UR60][R18.64] ;  /* 0x0000003c12127981 */ /* 0x000f64000c1e1500 */
[C---:B0-----:R-:W-:Y:S02]  /*64b0*/  IMAD.WIDE R166, R12.reuse, 0x2, R222 ;  /* 0x000000020ca67825 */ /* 0x041fe400078e02de */
[----:B------:R0:W5:Y:S02]  /*64c0*/  LDG.E.U16 R22, desc[UR60][R206.64] ;  /* 0x0000003cce167981 */ /* 0x000164000c1e1500 */
[C---:B------:R-:W-:Y:S02]  /*64d0*/  IMAD.WIDE R210, R12.reuse, 0x2, R238 ;  /* 0x000000020cd27825 */ /* 0x040fe400078e02ee */
[----:B------:R1:W5:Y:S04]  /*64e0*/  LDG.E.U16 R165, desc[UR60][R208.64] ;  /* 0x0000003cd0a57981 */ /* 0x000368000c1e1500 */
[----:B------:R1:W5:Y:S01]  /*64f0*/  LDG.E.U16 R19, desc[UR60][R166.64] ;  /* 0x0000003ca6137981 */ /* 0x000362000c1e1500 */
[----:B0-----:R-:W-:Y:S01]  /*6500*/  IMAD.WIDE R206, R12, 0x2, R226 ;  /* 0x000000020cce7825 */ /* 0x001fe200078e02e2 */
[----:B------:R-:W-:-:S02]  /*6510*/  R2UR UR11, R17 ;  /* 0x00000000110b72ca */ /* 0x000fc400000e0000 */
[----:B------:R-:W5:Y:S01]  /*6520*/  LDG.E.U16 R210, desc[UR60][R210.64] ;  /* 0x0000003cd2d27981 */ /* 0x000f62000c1e1500 */
[----:B-1----:R-:W-:-:S03]  /*6530*/  IMAD.WIDE R208, R12, 0x2, R230 ;  /* 0x000000020cd07825 */ /* 0x002fc600078e02e6 */
[----:B------:R0:W5:Y:S01]  /*6540*/  LDG.E.U16 R20, desc[UR60][R206.64] ;  /* 0x0000003cce147981 */ /* 0x000162000c1e1500 */
[----:B------:R-:W-:-:S03]  /*6550*/  IMAD.WIDE R166, R12, 0x2, R218 ;  /* 0x000000020ca67825 */ /* 0x000fc600078e02da */
[----:B------:R1:W5:Y:S04]  /*6560*/  LDG.E.U16 R17, desc[UR60][R208.64] ;  /* 0x0000003cd0117981 */ /* 0x000368000c1e1500 */
[----:B------:R1:W5:Y:S01]  /*6570*/  LDG.E.U16 R211, desc[UR60][R166.64] ;  /* 0x0000003ca6d37981 */ /* 0x000362000c1e1500 */
[----:B0-----:R-:W-:-:S04]  /*6580*/  IMAD.WIDE R206, R12, 0x2, R192 ;  /* 0x000000020cce7825 */ /* 0x001fc800078e02c0 */
[C---:B-1----:R-:W-:Y:S01]  /*6590*/  IMAD.WIDE R208, R12.reuse, 0x2, R190 ;  /* 0x000000020cd07825 */ /* 0x042fe200078e02be */
[----:B------:R0:W5:Y:S03]  /*65a0*/  LDG.E.U16 R212, desc[UR60][R206.64] ;  /* 0x0000003cced47981 */ /* 0x000166000c1e1500 */
[C---:B------:R-:W-:Y:S01]  /*65b0*/  IMAD.WIDE R166, R12.reuse, 0x2, R188 ;  /* 0x000000020ca67825 */ /* 0x040fe200078e02bc */
        /* <DEDUP_REMOVED lines=23> */
[C---:B------:R-:W-:Y:S02]  /*6730*/  IMAD.WIDE R166, R12.reuse, 0x2, R170 ;  /* 0x000000020ca67825 */ /* 0x040fe400078e02aa */
[----:B------:R-:W5:Y:S04]  /*6740*/  LDG.E.U16 R208, desc[UR60][R208.64] ;  /* 0x0000003cd0d07981 */ /* 0x000f68000c1e1500 */
[----:B------:R1:W5:Y:S01]  /*6750*/  LDG.E.U16 R166, desc[UR60][R166.64] ;  /* 0x0000003ca6a67981 */ /* 0x000362000c1e1500 */
[----:B0-----:R-:W-:-:S06]  /*6760*/  IMAD.WIDE R206, R12, 0x2, R194 ;  /* 0x000000020cce7825 */ /* 0x001fcc00078e02c2 */
[----:B------:R0:W5:Y:S01]  /*6770*/  LDG.E.U16 R206, desc[UR60][R206.64] ;  /* 0x0000003ccece7981 */ /* 0x000162000c1e1500 */
[----:B------:R-:W-:Y:S02]  /*6780*/  WARPGROUP.DEPBAR.LE gsb0, 0x0 ;  /* 0x00008000000079c5 */ /* 0x000fe40000010000 */
[----:B------:R-:W-:Y:S01]  /*6790*/  BAR.SYNC.DEFER_BLOCKING 0x0 ;  /* 0x0000000000007b1d */ /* 0x000fe20000010000 */
[-C--:B-1----:R-:W-:Y:S01]  /*67a0*/  FMUL R167, R152, R236.reuse ;  /* 0x000000ec98a77220 */ /* 0x082fe20000400000 */
[-C--:B0-----:R-:W-:Y:S01]  /*67b0*/  FMUL R207, R153, R236.reuse ;  /* 0x000000ec99cf7220 */ /* 0x081fe20000400000 */
[-C--:B------:R-:W-:Y:S01]  /*67c0*/  FMUL R209, R154, R236.reuse ;  /* 0x000000ec9ad17220 */ /* 0x080fe20000400000 */
[----:B------:R-:W-:-:S03]  /*67d0*/  FMUL R233, R155, R236 ;  /* 0x000000ec9be97220 */ /* 0x000fc60000400000 */
[----:B------:R-:W-:Y:S01]  /*67e0*/  FMNMX R167, R167, R207, !PT ;  /* 0x000000cfa7a77209 */ /* 0x000fe20007800000 */
[-C--:B------:R-:W-:Y:S01]  /*67f0*/  FMUL R207, R156, R236.reuse ;  /* 0x000000ec9ccf7220 */ /* 0x080fe20000400000 */
[----:B------:R-:W-:Y:S01]  /*6800*/  FMNMX R209, R209, R233, !PT ;  /* 0x000000e9d1d17209 */ /* 0x000fe20007800000 */
[----:B------:R-:W-:-:S03]  /*6810*/  FMUL R233, R158, R236 ;  /* 0x000000ec9ee97220 */ /* 0x000fc60000400000 */
[----:B------:R-:W-:Y:S01]  /*6820*/  FMNMX R167, R207, R167, !PT ;  /* 0x000000a7cfa77209 */ /* 0x000fe20007800000 */
[-C--:B------:R-:W-:Y:S01]  /*6830*/  FMUL R207, R157, R236.reuse ;  /* 0x000000ec9dcf7220 */ /* 0x080fe20000400000 */
[----:B------:R-:W-:Y:S01]  /*6840*/  FMNMX R209, R233, R209, !PT ;  /* 0x000000d1e9d17209 */ /* 0x000fe20007800000 */
[----:B------:R-:W-:-:S03]  /*6850*/  FMUL R233, R159, R236 ;  /* 0x000000ec9fe97220 */ /* 0x000fc60000400000 */
[----:B------:R-:W-:Y:S02]  /*6860*/  FMNMX R167, R207, R167, !PT ;  /* 0x000000a7cfa77209 */ /* 0x000fe40007800000 */
[----:B------:R-:W-:-:S03]  /*6870*/  FMNMX R209, R233, R209, !PT ;  /* 0x000000d1e9d17209 */ /* 0x000fc60007800000 */
[----:B------:R-:W0:Y:S04]  /*6880*/  SHFL.BFLY PT, R207, R167, 0x2, 0x1f ;  /* 0x0c401f00a7cf7f89 */ /* 0x000e2800000e0000 */
[----:B------:R-:W1:Y:S01]  /*6890*/  SHFL.BFLY PT, R233, R209, 0x2, 0x1f ;  /* 0x0c401f00d1e97f89 */ /* 0x000e6200000e0000 */
[----:B------:R-:W1:Y:S01]  /*68a0*/  S2R R237, SR_TID.X ;  /* 0x0000000000ed7919 */ /* 0x000e620000002100 */
[----:B0-----:R-:W-:Y:S02]  /*68b0*/  FMNMX R207, R167, R207, !PT ;  /* 0x000000cfa7cf7209 */ /* 0x001fe40007800000 */
[----:B--2---:R0:W-:Y:S04]  /*68c0*/  STS.U16 [R3+0x10400], R160 ;  /* 0x010400a003007388 */ /* 0x0041e80000000400 */
[----:B0-----:R-:W2:Y:S01]  /*68d0*/  LDL R160, [R1+0x110] ;  /* 0x0001100001a07983 */ /* 0x001ea20000100800 */
[----:B-1----:R-:W-:-:S03]  /*68e0*/  FMNMX R233, R209, R233, !PT ;  /* 0x000000e9d1e97209 */ /* 0x002fc60007800000 */
[----:B------:R-:W0:Y:S01]  /*68f0*/  SHFL.BFLY PT, R167, R207, 0x1, 0x1f ;  /* 0x0c201f00cfa77f89 */ /* 0x000e2200000e0000 */
[----:B------:R-:W1:Y:S01]  /*6900*/  S2R R248, SR_CgaCtaId ;  /* 0x0000000000f87919 */ /* 0x000e620000008800 */
[----:B------:R-:W-:Y:S02]  /*6910*/  SHF.R.U32.HI R237, RZ, 0x5, R237 ;  /* 0x00000005ffed7819 */ /* 0x000fe400000116ed */
[----:B0-----:R-:W-:Y:S01]  /*6920*/  FMNMX R167, R207, R167, !PT ;  /* 0x000000a7cfa77209 */ /* 0x001fe20007800000 */
[----:B---3--:R0:W-:Y:S04]  /*6930*/  STS.U16 [R3+0x10600], R161 ;  /* 0x010600a103007388 */ /* 0x0081e80000000400 */
[----:B------:R-:W-:Y:S04]  /*6940*/  STS.U16 [R3+0x10200], R168 ;  /* 0x010200a803007388 */ /* 0x000fe80000000400 */
[----:B------:R-:W-:Y:S04]  /*6950*/  STS.U16 [R3+0x10a00], R23 ;  /* 0x010a001703007388 */ /* 0x000fe80000000400 */
[----:B------:R-:W-:Y:S01]  /*6960*/  STS.U16 [R3+0x10e00], R163 ;  /* 0x010e00a303007388 */ /* 0x000fe20000000400 */
[----:B------:R-:W-:Y:S01]  /*6970*/  FMNMX R167, R167, R13, !PT ;  /* 0x0000000da7a77209 */ /* 0x000fe20007800000 */
[----:B------:R-:W-:Y:S01]  /*6980*/  UMOV UR59, 0xc0000010 ;  /* 0xc0000010003b7882 */ /* 0x000fe20000000000 */
[----:B0-----:R-:W0:Y:S01]  /*6990*/  LDC R161, c[0x0][0x280] ;  /* 0x0000a000ffa17b82 */ /* 0x001e220000000800 */
[----:B----4-:R-:W-:Y:S04]  /*69a0*/  STS.U16 [R3+0x10000], R164 ;  /* 0x010000a403007388 */ /* 0x010fe80000000400 */
[----:B-----5:R-:W-:Y:S04]  /*69b0*/  STS.U16 [R3+0x10c00], R18 ;  /* 0x010c001203007388 */ /* 0x020fe80000000400 */
[----:B------:R-:W3:Y:S04]  /*69c0*/  SHFL.BFLY PT, R18, R233, 0x1, 0x1f ;  /* 0x0c201f00e9127f89 */ /* 0x000ee800000e0000 */
[----:B------:R4:W-:Y:S04]  /*69d0*/  STS.U16 [R3+0x10800], R21 ;  /* 0x0108001503007388 */ /* 0x0009e80000000400 */
[----:B------:R-:W-:Y:S04]  /*69e0*/  STS.U16 [R3+0x11000], R165 ;  /* 0x011000a503007388 */ /* 0x000fe80000000400 */
[----:B------:R-:W-:Y:S04]  /*69f0*/  STS.U16 [R3+0x11200], R22 ;  /* 0x0112001603007388 */ /* 0x000fe80000000400 */
[----:B------:R-:W-:Y:S04]  /*6a00*/  STS.U16 [R3+0x11400], R210 ;  /* 0x011400d203007388 */ /* 0x000fe80000000400 */
[----:B------:R-:W-:Y:S04]  /*6a10*/  STS.U16 [R3+0x11600], R162 ;  /* 0x011600a203007388 */ /* 0x000fe80000000400 */
[----:B------:R5:W-:Y:S04]  /*6a20*/  STS.U16 [R3+0x11800], R17 ;  /* 0x0118001103007388 */ /* 0x000be80000000400 */
[----:B------:R-:W-:Y:S04]  /*6a30*/  STS.U16 [R3+0x11a00], R20 ;  /* 0x011a001403007388 */ /* 0x000fe80000000400 */
[----:B------:R1:W-:Y:S04]  /*6a40*/  STS.U16 [R3+0x11c00], R19 ;  /* 0x011c001303007388 */ /* 0x0003e80000000400 */
        /* <DEDUP_REMOVED lines=16> */
[----:B------:R-:W-:Y:S01]  /*6b50*/  STS.U16 [R3+0x13e00], R206 ;  /* 0x013e00ce03007388 */ /* 0x000fe20000000400 */
[----:B------:R4:W-:Y:S06]  /*6b60*/  MEMBAR.ALL.CTA ;  /* 0x0000000000007992 */ /* 0x0009ec0000008000 */
[----:B----4-:R-:W4:Y:S01]  /*6b70*/  FENCE.VIEW.ASYNC.S ;  /* 0x00000000000073c6 */ /* 0x010f220000000000 */
[----:B---3--:R-:W-:Y:S01]  /*6b80*/  FMNMX R18, R233, R18, !PT ;  /* 0x00000012e9127209 */ /* 0x008fe20007800000 */
[-CC-:B------:R-:W-:Y:S01]  /*6b90*/  FFMA R157, R157, R236.reuse, -R167.reuse ;  /* 0x000000ec9d9d7223 */ /* 0x180fe200000008a7 */
[----:B------:R-:W-:-:S02]  /*6ba0*/  FFMA R152, R152, R236, -R167 ;  /* 0x000000ec98987223 */ /* 0x000fc400000008a7 */
[----:B------:R-:W-:Y:S01]  /*6bb0*/  FMNMX R18, R18, R14, !PT ;  /* 0x0000000e12127209 */ /* 0x000fe20007800000 */
[----:B------:R-:W-:Y:S01]  /*6bc0*/  FMUL R157, R157, 1.4426950216293334961 ;  /* 0x3fb8aa3b9d9d7820 */ /* 0x000fe20000400000 */
[----:B------:R-:W-:Y:S01]  /*6bd0*/  FADD R21, -R167, R13 ;  /* 0x0000000da7157221 */ /* 0x000fe20000000100 */
[----:B-----5:R-:W-:Y:S01]  /*6be0*/  FMUL R17, R152, 1.4426950216293334961 ;  /* 0x3fb8aa3b98117820 */ /* 0x020fe20000400000 */
[-CC-:B------:R-:W-:Y:S01]  /*6bf0*/  FFMA R156, R156, R236.reuse, -R167.reuse ;  /* 0x000000ec9c9c7223 */ /* 0x180fe200000008a7 */
[-C--:B------:R-:W-:Y:S01]  /*6c00*/  FFMA R153, R153, R236.reuse, -R167 ;  /* 0x000000ec99997223 */ /* 0x080fe200000008a7 */
[----:B------:R3:W-:Y:S01]  /*6c10*/  MUFU.EX2 R13, R157 ;  /* 0x0000009d000d7308 */ /* 0x0007e20000000800 */
[-CC-:B------:R-:W-:Y:S01]  /*6c20*/  FFMA R154, R154, R236.reuse, -R18.reuse ;  /* 0x000000ec9a9a7223 */ /* 0x180fe20000000812 */
[-CC-:B------:R-:W-:Y:S01]  /*6c30*/  FFMA R155, R155, R236.reuse, -R18.reuse ;  /* 0x000000ec9b9b7223 */ /* 0x180fe20000000812 */
[-C--:B------:R-:W-:Y:S01]  /*6c40*/  FFMA R158, R158, R236.reuse, -R18 ;  /* 0x000000ec9e9e7223 */ /* 0x080fe20000000812 */
[----:B------:R-:W-:Y:S01]  /*6c50*/  FADD R152, -R18, R14 ;  /* 0x0000000e12987221 */ /* 0x000fe20000000100 */
[----:B------:R-:W-:Y:S01]  /*6c60*/  FMUL R21, R21, 1.4426950216293334961 ;  /* 0x3fb8aa3b15157820 */ /* 0x000fe20000400000 */
[----:B------:R-:W-:Y:S01]  /*6c70*/  FFMA R159, R159, R236, -R18 ;  /* 0x000000ec9f9f7223 */ /* 0x000fe20000000812 */
[----:B-1----:R-:W-:Y:S01]  /*6c80*/  FMUL R19, R156, 1.4426950216293334961 ;  /* 0x3fb8aa3b9c137820 */ /* 0x002fe20000400000 */
[----:B---3--:R-:W-:Y:S01]  /*6c90*/  IMAD.SHL.U32 R157, R237, 0x80, RZ ;  /* 0x00000080ed9d7824 */ /* 0x008fe200078e00ff */
[----:B------:R-:W-:Y:S01]  /*6ca0*/  MOV R237, 0x400 ;  /* 0x0000040000ed7802 */ /* 0x000fe20000000f00 */
[----:B------:R-:W-:Y:S01]  /*6cb0*/  FMUL R20, R153, 1.4426950216293334961 ;  /* 0x3fb8aa3b99147820 */ /* 0x000fe20000400000 */
[----:B------:R-:W-:Y:S01]  /*6cc0*/  FMUL R22, R154, 1.4426950216293334961 ;  /* 0x3fb8aa3b9a167820 */ /* 0x000fe20000400000 */
[----:B------:R-:W-:Y:S01]  /*6cd0*/  FMUL R23, R155, 1.4426950216293334961 ;  /* 0x3fb8aa3b9b177820 */ /* 0x000fe20000400000 */
[----:B------:R-:W-:Y:S01]  /*6ce0*/  FMUL R156, R158, 1.4426950216293334961 ;  /* 0x3fb8aa3b9e9c7820 */ /* 0x000fe20000400000 */
[----:B------:R-:W-:Y:S01]  /*6cf0*/  FMUL R152, R152, 1.4426950216293334961 ;  /* 0x3fb8aa3b98987820 */ /* 0x000fe20000400000 */
[----:B------:R-:W-:Y:S01]  /*6d00*/  FMUL R159, R159, 1.4426950216293334961 ;  /* 0x3fb8aa3b9f9f7820 */ /* 0x000fe20000400000 */
[----:B------:R-:W-:Y:S01]  /*6d10*/  LEA R237, R248, R237, 0x18 ;  /* 0x000000edf8ed7211 */ /* 0x000fe200078ec0ff */
[----:B------:R-:W1:Y:S01]  /*6d20*/  MUFU.EX2 R21, R21 ;  /* 0x0000001500157308 */ /* 0x000e620000000800 */
[----:B------:R-:W-:-:S03]  /*6d30*/  LOP3.LUT R157, R157, 0x200, RZ, 0xc0, !PT ;  /* 0x000002009d9d7812 */ /* 0x000fc600078ec0ff */
[----:B------:R-:W-:-:S04]  /*6d40*/  VIADD R237, R237, 0x10000 ;  /* 0x00010000eded7836 */ /* 0x000fc80000000000 */
[----:B------:R-:W3:Y:S01]  /*6d50*/  MUFU.EX2 R158, R152 ;  /* 0x00000098009e7308 */ /* 0x000ee20000000800 */
[----:B------:R-:W-:-:S07]  /*6d60*/  LEA.HI R157, R237, R157, RZ, 0x1c ;  /* 0x0000009ded9d7211 */ /* 0x000fce00078fe0ff */
[----:B------:R-:W-:Y:S08]  /*6d70*/  MUFU.EX2 R17, R17 ;  /* 0x0000001100117308 */ /* 0x000ff00000000800 */
[----:B------:R-:W5:Y:S08]  /*6d80*/  MUFU.EX2 R20, R20 ;  /* 0x0000001400147308 */ /* 0x000f700000000800 */
[----:B------:R-:W0:Y:S08]  /*6d90*/  MUFU.EX2 R19, R19 ;  /* 0x0000001300137308 */ /* 0x000e300000000800 */
[----:B------:R-:W-:Y:S08]  /*6da0*/  MUFU.EX2 R22, R22 ;  /* 0x0000001600167308 */ /* 0x000ff00000000800 */
[----:B------:R-:W4:Y:S08]  /*6db0*/  MUFU.EX2 R23, R23 ;  /* 0x0000001700177308 */ /* 0x000f300000000800 */
[----:B------:R-:W-:Y:S08]  /*6dc0*/  MUFU.EX2 R156, R156 ;  /* 0x0000009c009c7308 */ /* 0x000ff00000000800 */
[----:B------:R-:W4:Y:S01]  /*6dd0*/  MUFU.EX2 R14, R159 ;  /* 0x0000009f000e7308 */ /* 0x000f220000000800 */
[----:B------:R-:W-:Y:S01]  /*6de0*/  LOP3.LUT R157, R157, 0x3fff, RZ, 0xc0, !PT ;  /* 0x00003fff9d9d7812 */ /* 0x000fe200078ec0ff */
[-C--:B-1----:R-:W-:Y:S01]  /*6df0*/  FMUL R24, R24, R21.reuse ;  /* 0x0000001518187220 */ /* 0x082fe20000400000 */
[-C--:B------:R-:W-:Y:S01]  /*6e00*/  FMUL R25, R25, R21.reuse ;  /* 0x0000001519197220 */ /* 0x080fe20000400000 */
[-C--:B------:R-:W-:Y:S01]  /*6e10*/  FMUL R28, R28, R21.reuse ;  /* 0x000000151c1c7220 */ /* 0x080fe20000400000 */
[----:B------:R-:W-:Y:S01]  /*6e20*/  R2UR UR58, R157 ;  /* 0x000000009d3a72ca */ /* 0x000fe200000e0000 */
[-C--:B------:R-:W-:Y:S01]  /*6e30*/  FMUL R29, R29, R21.reuse ;  /* 0x000000151d1d7220 */ /* 0x080fe20000400000 */
        /* <DEDUP_REMOVED lines=59> */
[----:B------:R-:W-:Y:S01]  /*71f0*/  FMUL R149, R149, R21 ;  /* 0x0000001595957220 */ /* 0x000fe20000400000 */
[-C--:B---3--:R-:W-:Y:S01]  /*7200*/  FMUL R26, R26, R158.reuse ;  /* 0x0000009e1a1a7220 */ /* 0x088fe20000400000 */
        /* <DEDUP_REMOVED lines=63> */
[----:B-----5:R-:W-:-:S02]  /*7600*/  F2FP.BF16.F32.PACK_AB R152, R20, R17 ;  /* 0x000000111498723e */ /* 0x020fc400000010ff */
[----:B0-----:R-:W-:Y:S02]  /*7610*/  F2FP.BF16.F32.PACK_AB R154, R13, R19 ;  /* 0x000000130d9a723e */ /* 0x001fe400000010ff */
[----:B----4-:R-:W-:Y:S02]  /*7620*/  F2FP.BF16.F32.PACK_AB R153, R23, R22 ;  /* 0x000000161799723e */ /* 0x010fe400000010ff */
[----:B------:R-:W-:Y:S01]  /*7630*/  F2FP.BF16.F32.PACK_AB R155, R14, R156 ;  /* 0x0000009c0e9b723e */ /* 0x000fe200000010ff */
[----:B------:R-:W-:Y:S06]  /*7640*/  BAR.SYNC.DEFER_BLOCKING 0x0 ;  /* 0x0000000000007b1d */ /* 0x000fec0000010000 */
[----:B------:R-:W-:-:S06]  /*7650*/  WARPGROUP.ARRIVE ;  /* 0x00000000000079c5 */ /* 0x000fcc0000000000 */
[----:B------:R-:W-:Y:S01]  /*7660*/  HGMMA.64x256x16.F32.BF16 R24, R152, gdesc[UR56], R24, gsb0 ;  /* 0x03e0003898187df0 */ /* 0x000fe20008001818 */
[----:B------:R-:W-:Y:S01]  /*7670*/  FADD R17, R17, R20 ;  /* 0x0000001411117221 */ /* 0x000fe20000000000 */
[----:B------:R-:W-:-:S03]  /*7680*/  FADD R22, R22, R23 ;  /* 0x0000001716167221 */ /* 0x000fc60000000000 */
[----:B------:R-:W-:Y:S01]  /*7690*/  FADD R17, R19, R17 ;  /* 0x0000001113117221 */ /* 0x000fe20000000000 */
[----:B------:R-:W-:-:S03]  /*76a0*/  FADD R22, R156, R22 ;  /* 0x000000169c167221 */ /* 0x000fc60000000000 */
[----:B------:R-:W-:Y:S01]  /*76b0*/  FADD R17, R13, R17 ;  /* 0x000000110d117221 */ /* 0x000fe20000000000 */
[----:B------:R-:W-:-:S04]  /*76c0*/  FADD R22, R14, R22 ;  /* 0x000000160e167221 */ /* 0x000fc80000000000 */
[----:B------:R-:W0:Y:S04]  /*76d0*/  SHFL.BFLY PT, R14, R17, 0x2, 0x1f ;  /* 0x0c401f00110e7f89 */ /* 0x000e2800000e0000 */
[----:B------:R-:W1:Y:S01]  /*76e0*/  SHFL.BFLY PT, R13, R22, 0x2, 0x1f ;  /* 0x0c401f00160d7f89 */ /* 0x000e6200000e0000 */
[----:B------:R-:W-:Y:S02]  /*76f0*/  VIADD R0, R0, 0x10 ;  /* 0x0000001000007836 */ /* 0x000fe40000000000 */
[----:B0-----:R-:W-:Y:S01]  /*7700*/  FADD R14, R17, R14 ;  /* 0x0000000e110e7221 */ /* 0x001fe20000000000 */
[----:B-1----:R-:W-:-:S04]  /*7710*/  FADD R13, R22, R13 ;  /* 0x0000000d160d7221 */ /* 0x002fc80000000000 */
[----:B------:R-:W0:Y:S04]  /*7720*/  SHFL.BFLY PT, R19, R14, 0x1, 0x1f ;  /* 0x0c201f000e137f89 */ /* 0x000e2800000e0000 */
[----:B------:R-:W1:Y:S01]  /*7730*/  SHFL.BFLY PT, R17, R13, 0x1, 0x1f ;  /* 0x0c201f000d117f89 */ /* 0x000e6200000e0000 */
[----:B------:R-:W-:Y:S01]  /*7740*/  ISETP.GE.AND P0, PT, R0, R161, PT ;  /* 0x000000a10000720c */ /* 0x000fe20003f06270 */
[----:B------:R-:W-:Y:S02]  /*7750*/  IMAD R2, R169, 0x10, R2 ;  /* 0x00000010a9027824 */ /* 0x000fe400078e0202 */
[----:B--2---:R-:W-:Y:S02]  /*7760*/  IMAD R12, R160, 0x10, R12 ;  /* 0x00000010a00c7824 */ /* 0x004fe400078e020c */
[----:B0-----:R-:W-:Y:S01]  /*7770*/  FADD R19, R14, R19 ;  /* 0x000000130e137221 */ /* 0x001fe20000000000 */
[----:B-1----:R-:W-:-:S03]  /*7780*/  FADD R17, R13, R17 ;  /* 0x000000110d117221 */ /* 0x002fc60000000000 */
[----:B------:R-:W-:Y:S01]  /*7790*/  FFMA R15, R21, R15, R19 ;  /* 0x0000000f150f7223 */ /* 0x000fe20000000013 */
[----:B------:R-:W-:Y:S02]  /*77a0*/  IMAD.MOV.U32 R19, RZ, RZ, R167 ;  /* 0x000000ffff137224 */ /* 0x000fe400078e00a7 */
[----:B------:R-:W-:Y:S01]  /*77b0*/  FFMA R16, R158, R16, R17 ;  /* 0x000000109e107223 */ /* 0x000fe20000000011 */
[--C-:B------:R-:W-:Y:S02]  /*77c0*/  IMAD.MOV.U32 R17, RZ, RZ, R18.reuse ;  /* 0x000000ffff117224 */ /* 0x100fe400078e0012 */
[----:B------:R-:W-:Y:S02]  /*77d0*/  IMAD.MOV.U32 R13, RZ, RZ, R167 ;  /* 0x000000ffff0d7224 */ /* 0x000fe400078e00a7 */
[----:B------:R-:W-:Y:S01]  /*77e0*/  IMAD.MOV.U32 R14, RZ, RZ, R18 ;  /* 0x000000ffff0e7224 */ /* 0x000fe200078e0012 */
[----:B------:R-:W-:Y:S02]  /*77f0*/  WARPGROUP.DEPBAR.LE gsb0, 0x0 ;  /* 0x00008000000079c5 */ /* 0x000fe40000010000 */
[----:B------:R-:W-:Y:S05]  /*7800*/  @!P0 BRA `(.L_x_1) ;  /* 0xffffffd000188947 */ /* 0x000fea000383ffff */
.L_x_0:
[----:B------:R-:W0:Y:S01]  /*7810*/  S2R R160, SR_TID.X ;  /* 0x0000000000a07919 */ /* 0x000e220000002100 */
[----:B------:R-:W-:Y:S01]  /*7820*/  MOV R18, 0x400 ;  /* 0x0000040000127802 */ /* 0x000fe20000000f00 */
[----:B------:R-:W-:Y:S01]  /*7830*/  FMUL R8, R147, 0.25 ;  /* 0x3e80000093087820 */ /* 0x000fe20000400000 */
[----:B------:R-:W-:Y:S01]  /*7840*/  FSETP.GT.AND P1, PT, |R16|, 8.50705917302346158658e+37, PT ;  /* 0x7e8000001000780b */ /* 0x000fe20003f24200 */
[----:B------:R-:W1:Y:S01]  /*7850*/  S2R R20, SR_CgaCtaId ;  /* 0x0000000000147919 */ /* 0x000e620000008800 */
[----:B------:R-:W-:Y:S01]  /*7860*/  FMUL R10, R139, 0.25 ;  /* 0x3e8000008b0a7820 */ /* 0x000fe20000400000 */
[----:B------:R-:W-:Y:S01]  /*7870*/  FMUL R11, R142, 0.25 ;  /* 0x3e8000008e0b7820 */ /* 0x000fe20000400000 */
[----:B------:R-:W-:Y:S01]  /*7880*/  FSEL R147, R8, R147, P1 ;  /* 0x0000009308937208 */ /* 0x000fe20000800000 */
[----:B------:R-:W-:Y:S01]  /*7890*/  FMUL R8, R135, 0.25 ;  /* 0x3e80000087087820 */ /* 0x000fe20000400000 */
[----:B------:R-:W-:Y:S01]  /*78a0*/  FMUL R12, R119, 0.25 ;  /* 0x3e800000770c7820 */ /* 0x000fe20000400000 */
[----:B------:R-:W-:Y:S01]  /*78b0*/  FSEL R139, R10, R139, P1 ;  /* 0x0000008b0a8b7208 */ /* 0x000fe20000800000 */
        /* <DEDUP_REMOVED lines=21> */
[C---:B0-----:R-:W-:Y:S01]  /*7a10*/  LOP3.LUT R2, R160.reuse, 0xc0, RZ, 0xc0, !PT ;  /* 0x000000c0a0027812 */ /* 0x041fe200078ec0ff */
[----:B------:R-:W-:Y:S01]  /*7a20*/  IMAD.SHL.U32 R4, R160, 0x800, RZ ;  /* 0x00000800a0047824 */ /* 0x000fe200078e00ff */
[----:B------:R-:W-:Y:S01]  /*7a30*/  FSEL R107, R8, R107, P1 ;  /* 0x0000006b086b7208 */ /* 0x000fe20000800000 */
[----:B------:R-:W-:Y:S01]  /*7a40*/  IMAD.SHL.U32 R5, R160, 0x4, RZ ;  /* 0x00000004a0057824 */ /* 0x000fe200078e00ff */
[----:B------:R-:W-:Y:S01]  /*7a50*/  ISETP.NE.U32.AND P0, PT, R2, RZ, PT ;  /* 0x000000ff0200720c */ /* 0x000fe20003f05070 */
[----:B------:R-:W-:Y:S01]  /*7a60*/  IMAD.SHL.U32 R2, R160, 0x8, RZ ;  /* 0x00000008a0027824 */ /* 0x000fe200078e00ff */
[----:B------:R-:W-:Y:S01]  /*7a70*/  LOP3.LUT R6, R4, 0x3000, RZ, 0xc0, !PT ;  /* 0x0000300004067812 */ /* 0x000fe200078ec0ff */
[C---:B------:R-:W-:Y:S01]  /*7a80*/  IMAD.SHL.U32 R0, R160.reuse, 0x200, RZ ;  /* 0x00000200a0007824 */ /* 0x040fe200078e00ff */
[----:B------:R-:W-:Y:S01]  /*7a90*/  LOP3.LUT R9, R5, 0xc0, RZ, 0xc0, !PT ;  /* 0x000000c005097812 */ /* 0x000fe200078ec0ff */
[----:B------:R-:W-:Y:S01]  /*7aa0*/  IMAD.SHL.U32 R3, R160, 0x20, RZ ;  /* 0x00000020a0037824 */ /* 0x000fe200078e00ff */
[----:B------:R-:W-:Y:S01]  /*7ab0*/  LOP3.LUT R4, R2, 0x300, RZ, 0xc0, !PT ;  /* 0x0000030002047812 */ /* 0x000fe200078ec0ff */
[----:B------:R-:W-:Y:S01]  /*7ac0*/  IMAD.SHL.U32 R7, R160, 0x10, RZ ;  /* 0x00000010a0077824 */ /* 0x000fe200078e00ff */
[----:B------:R-:W-:Y:S01]  /*7ad0*/  LOP3.LUT R2, R2, 0x38, RZ, 0xc0, !PT ;  /* 0x0000003802027812 */ /* 0x000fe200078ec0ff */
[----:B------:R-:W-:Y:S01]  /*7ae0*/  FMUL R8, R95, 0.25 ;  /* 0x3e8000005f087820 */ /* 0x000fe20000400000 */
[----:B-1----:R-:W-:Y:S01]  /*7af0*/  LEA R18, R20, R18, 0x18 ;  /* 0x0000001214127211 */ /* 0x002fe200078ec0ff */
[----:B------:R-:W-:Y:S01]  /*7b00*/  FMUL R13, R130, 0.25 ;  /* 0x3e800000820d7820 */ /* 0x000fe20000400000 */
[----:B------:R-:W-:Y:S01]  /*7b10*/  LOP3.LUT R0, R0, 0x3000, RZ, 0xc0, !PT ;  /* 0x0000300000007812 */ /* 0x000fe200078ec0ff */
[----:B------:R-:W-:Y:S01]  /*7b20*/  FMUL R14, R43, 0.25 ;  /* 0x3e8000002b0e7820 */ /* 0x000fe20000400000 */
[----:B------:R-:W-:Y:S01]  /*7b30*/  IADD3 R9, R9, R18, R2 ;  /* 0x0000001209097210 */ /* 0x000fe20007ffe002 */
[----:B------:R-:W-:Y:S01]  /*7b40*/  FMUL R20, R39, 0.25 ;  /* 0x3e80000027147820 */ /* 0x000fe20000400000 */
[----:B------:R-:W-:Y:S01]  /*7b50*/  SHF.R.U32.HI R2, RZ, 0x1, R160 ;  /* 0x00000001ff027819 */ /* 0x000fe200000116a0 */
[----:B------:R-:W-:Y:S01]  /*7b60*/  FMUL R21, R42, 0.25 ;  /* 0x3e8000002a157820 */ /* 0x000fe20000400000 */
[----:B------:R-:W-:Y:S01]  /*7b70*/  LOP3.LUT R3, R0, 0x60, R3, 0xf8, !PT ;  /* 0x0000006000037812 */ /* 0x000fe200078ef803 */
[----:B------:R-:W-:Y:S01]  /*7b80*/  FMUL R22, R27, 0.25 ;  /* 0x3e8000001b167820 */ /* 0x000fe20000400000 */
[----:B------:R-:W-:Y:S01]  /*7b90*/  LOP3.LUT R4, R4, 0x70, R5, 0xf8, !PT ;  /* 0x0000007004047812 */ /* 0x000fe200078ef805 */
[----:B------:R-:W-:Y:S01]  /*7ba0*/  IMAD.SHL.U32 R5, R160, 0x2, RZ ;  /* 0x00000002a0057824 */ /* 0x000fe200078e00ff */
[----:B------:R-:W-:Y:S01]  /*7bb0*/  LOP3.LUT R7, R6, 0x7f0, R7, 0xf8, !PT ;  /* 0x000007f006077812 */ /* 0x000fe200078ef807 */
[----:B------:R-:W-:Y:S01]  /*7bc0*/  FMUL R23, R30, 0.25 ;  /* 0x3e8000001e177820 */ /* 0x000fe20000400000 */
[----:B------:R-:W-:Y:S01]  /*7bd0*/  LOP3.LUT R0, R160, 0x80, RZ, 0xc0, !PT ;  /* 0x00000080a0007812 */ /* 0x000fe200078ec0ff */
[----:B------:R-:W-:Y:S01]  /*7be0*/  BAR.SYNC.DEFER_BLOCKING 0x0 ;  /* 0x0000000000007b1d */ /* 0x000fe20000010000 */
[----:B------:R-:W-:-:S02]  /*7bf0*/  LOP3.LUT R6, R2, 0x4, RZ, 0xc0, !PT ;  /* 0x0000000402067812 */ /* 0x000fc400078ec0ff */
[----:B------:R-:W-:Y:S01]  /*7c00*/  LOP3.LUT R3, R3, R4, RZ, 0x3c, !PT ;  /* 0x0000000403037212 */ /* 0x000fe200078e3cff */
[----:B------:R-:W-:Y:S01]  /*7c10*/  IMAD R2, R0, 0x10, R18 ;  /* 0x0000001000027824 */ /* 0x000fe200078e0212 */
[----:B------:R-:W-:Y:S01]  /*7c20*/  SHF.R.U32.HI R4, RZ, 0x2, R0 ;  /* 0x00000002ff047819 */ /* 0x000fe20000011600 */
[----:B------:R-:W-:Y:S02]  /*7c30*/  IMAD.IADD R0, R6, 0x1, R9 ;  /* 0x0000000106007824 */ /* 0x000fe400078e0209 */
        /* <DEDUP_REMOVED lines=52> */
[----:B------:R-:W-:Y:S01]  /*7f80*/  IMAD.IADD R3, R3, 0x1, R2 ;  /* 0x0000000103037824 */ /* 0x000fe200078e0202 */
        /* <DEDUP_REMOVED lines=19> */
[----:B------:R-:W-:Y:S01]  /*80c0*/  IMAD.MOV.U32 R50, RZ, RZ, R15 ;  /* 0x000000ffff327224 */ /* 0x000fe200078e000f */
[----:B------:R-:W-:Y:S01]  /*80d0*/  LOP3.LUT R4, R7, R4, RZ, 0x3c, !PT ;  /* 0x0000000407047212 */ /* 0x000fe200078e3cff */
[----:B------:R-:W-:Y:S01]  /*80e0*/  FMUL R7, R150, 0.25 ;  /* 0x3e80000096077820 */ /* 0x000fe20000400000 */
[----:B------:R-:W-:Y:S01]  /*80f0*/  FSEL R54, R11, R54, P1 ;  /* 0x000000360b367208 */ /* 0x000fe20000800000 */
[----:B------:R-:W-:Y:S01]  /*8100*/  FMUL R13, R46, 0.25 ;  /* 0x3e8000002e0d7820 */ /* 0x000fe20000400000 */
[----:B------:R-:W-:Y:S01]  /*8110*/  FSEL R11, R12, R47, P1 ;  /* 0x0000002f0c0b7208 */ /* 0x000fe20000800000 */
[----:B------:R-:W-:Y:S01]  /*8120*/  FMUL R47, R64, 0.25 ;  /* 0x3e800000402f7820 */ /* 0x000fe20000400000 */
[----:B------:R-:W-:Y:S01]  /*8130*/  FSETP.GT.AND P2, PT, |R50|, 8.50705917302346158658e+37, PT ;  /* 0x7e8000003200780b */ /* 0x000fe20003f44200 */
        /* <DEDUP_REMOVED lines=33> */
[C---:B------:R-:W-:Y:S01]  /*8350*/  FMUL R47, R16.reuse, 8388608 ;  /* 0x4b000000102f7820 */ /* 0x040fe20000400000 */
[----:B------:R-:W-:Y:S01]  /*8360*/  FSETP.GEU.AND P4, PT, R16, 1.175494350822287508e-38, PT ;  /* 0x008000001000780b */ /* 0x000fe20003f8e000 */
        /* <DEDUP_REMOVED lines=11> */
[----:B------:R-:W-:Y:S01]  /*8420*/  FSEL R32, R47, R16, !P4 ;  /* 0x000000102f207208 */ /* 0x000fe20006000000 */
[----:B------:R-:W-:Y:S01]  /*8430*/  FMUL R51, R48, 0.25 ;  /* 0x3e80000030337820 */ /* 0x000fe20000400000 */
[----:B------:R-:W-:Y:S01]  /*8440*/  FSEL R132, R13, R132, P2 ;  /* 0x000000840d847208 */ /* 0x000fe20001000000 */
[----:B------:R-:W-:Y:S01]  /*8450*/  FMUL R13, R124, 0.25 ;  /* 0x3e8000007c0d7820 */ /* 0x000fe20000400000 */
[----:B------:R-:W-:Y:S01]  /*8460*/  FSEL R163, R45, R44, P2 ;  /* 0x0000002c2da37208 */ /* 0x000fe20001000000 */
[----:B------:R-:W-:Y:S01]  /*8470*/  VIADD R44, R32, 0xc0cafb0d ;  /* 0xc0cafb0d202c7836 */ /* 0x000fe20000000000 */
[----:B------:R-:W-:Y:S01]  /*8480*/  FSEL R133, R14, R133, P2 ;  /* 0x000000850e857208 */ /* 0x000fe20001000000 */
[----:B------:R-:W-:Y:S01]  /*8490*/  FMUL R14, R121, 0.25 ;  /* 0x3e800000790e7820 */ /* 0x000fe20000400000 */
[----:B------:R-:W-:Y:S01]  /*84a0*/  FSEL R129, R20, R129, P2 ;  /* 0x0000008114817208 */ /* 0x000fe20001000000 */
[C---:B------:R-:W-:Y:S01]  /*84b0*/  FMUL R45, R50.reuse, 8388608 ;  /* 0x4b000000322d7820 */ /* 0x040fe20000400000 */
[----:B------:R-:W-:Y:S01]  /*84c0*/  FMUL R20, R117, 0.25 ;  /* 0x3e80000075147820 */ /* 0x000fe20000400000 */
[----:B------:R-:W-:Y:S01]  /*84d0*/  FSETP.GEU.AND P3, PT, R50, 1.175494350822287508e-38, PT ;  /* 0x008000003200780b */ /* 0x000fe20003f6e000 */
[----:B------:R-:W-:Y:S01]  /*84e0*/  FMUL R49, R28, 0.25 ;  /* 0x3e8000001c317820 */ /* 0x000fe20000400000 */
[C---:B------:R-:W-:Y:S01]  /*84f0*/  FSETP.GEU.AND P5, PT, |R16|.reuse, 1.175494350822287508e-38, PT ;  /* 0x008000001000780b */ /* 0x040fe20003fae200 */
[----:B------:R-:W-:Y:S01]  /*8500*/  @P1 FMUL R16, R16, 0.25 ;  /* 0x3e80000010101820 */ /* 0x000fe20000400000 */
[----:B------:R-:W-:Y:S01]  /*8510*/  FSEL R124, R13, R124, P2 ;  /* 0x0000007c0d7c7208 */ /* 0x000fe20001000000 */
[----:B------:R-:W-:Y:S01]  /*8520*/  FMUL R13, R112, 0.25 ;  /* 0x3e800000700d7820 */ /* 0x000fe20000400000 */
[----:B------:R-:W-:Y:S01]  /*8530*/  FSEL R36, R36, R33, P2 ;  /* 0x0000002124247208 */ /* 0x000fe20001000000 */
[----:B------:R-:W-:Y:S01]  /*8540*/  FMUL R60, R25, 0.25 ;  /* 0x3e800000193c7820 */ /* 0x000fe20000400000 */
[----:B------:R-:W-:Y:S01]  /*8550*/  LOP3.LUT R155, R44, 0xff800000, RZ, 0xc0, !PT ;  /* 0xff8000002c9b7812 */ /* 0x000fe200078ec0ff */
[----:B------:R-:W0:Y:S01]  /*8560*/  S2R R162, SR_TID.X ;  /* 0x0000000000a27919 */ /* 0x000e220000002100 */
[----:B------:R-:W-:Y:S01]  /*8570*/  FSEL R121, R14, R121, P2 ;  /* 0x000000790e797208 */ /* 0x000fe20001000000 */
[----:B------:R-:W-:Y:S01]  /*8580*/  FMUL R14, R113, 0.25 ;  /* 0x3e800000710e7820 */ /* 0x000fe20000400000 */
[----:B------:R-:W-:Y:S01]  /*8590*/  FSEL R33, R45, R50, !P3 ;  /* 0x000000322d217208 */ /* 0x000fe20005800000 */
[----:B------:R-:W1:Y:S01]  /*85a0*/  S2R R240, SR_CTAID.X ;  /* 0x0000000000f07919 */ /* 0x000e620000002500 */
[----:B------:R-:W-:Y:S01]  /*85b0*/  FSEL R44, RZ, -23, P3 ;  /* 0xc1b80000ff2c7808 */ /* 0x000fe20001800000 */
[----:B------:R-:W-:Y:S01]  /*85c0*/  @!P5 FMUL R16, R16, 16777216 ;  /* 0x4b8000001010d820 */ /* 0x000fe20000400000 */
[----:B------:R-:W-:Y:S01]  /*85d0*/  FSEL R117, R20, R117, P2 ;  /* 0x0000007514757208 */ /* 0x000fe20001000000 */
[----:B------:R-:W-:Y:S01]  /*85e0*/  FMUL R20, R109, 0.25 ;  /* 0x3e8000006d147820 */ /* 0x000fe20000400000 */
[C---:B------:R-:W-:Y:S01]  /*85f0*/  FSETP.GEU.AND P3, PT, |R50|.reuse, 1.175494350822287508e-38, PT ;  /* 0x008000003200780b */ /* 0x040fe20003f6e200 */
[----:B------:R-:W-:Y:S01]  /*8600*/  @P2 FMUL R50, R50, 0.25 ;  /* 0x3e80000032322820 */ /* 0x000fe20000400000 */
[----:B------:R-:W-:Y:S01]  /*8610*/  FSEL R112, R13, R112, P2 ;  /* 0x000000700d707208 */ /* 0x000fe20001000000 */
[----:B------:R-:W-:Y:S01]  /*8620*/  FMUL R13, R104, 0.25 ;  /* 0x3e800000680d7820 */ /* 0x000fe20000400000 */
[----:B------:R-:W-:Y:S01]  /*8630*/  FSEL R113, R14, R113, P2 ;  /* 0x000000710e717208 */ /* 0x000fe20001000000 */
[----:B------:R-:W-:Y:S01]  /*8640*/  FMUL R14, R101, 0.25 ;  /* 0x3e800000650e7820 */ /* 0x000fe20000400000 */
[----:B------:R-:W-:Y:S01]  /*8650*/  FSEL R109, R20, R109, P2 ;  /* 0x0000006d146d7208 */ /* 0x000fe20001000000 */
[----:B------:R-:W-:Y:S01]  /*8660*/  FMUL R20, R97, 0.25 ;  /* 0x3e80000061147820 */ /* 0x000fe20000400000 */
[----:B------:R-:W-:Y:S01]  /*8670*/  LOP3.LUT R5, R5, 0xf8, RZ, 0xc0, !PT ;  /* 0x000000f805057812 */ /* 0x000fe200078ec0ff */
[----:B------:R-:W2:Y:S01]  /*8680*/  MUFU.RCP R157, R16 ;  /* 0x00000010009d7308 */ /* 0x000ea20000001000 */
        /* <DEDUP_REMOVED lines=8> */
[----:B------:R-:W-:Y:S01]  /*8710*/  LOP3.LUT R5, R4, 0x40, RZ, 0x3c, !PT ;  /* 0x0000004004057812 */ /* 0x000fe200078e3cff */
[----:B------:R-:W-:Y:S01]  /*8720*/  FMUL R20, R89, 0.25 ;  /* 0x3e80000059147820 */ /* 0x000fe20000400000 */
[----:B------:R-:W-:Y:S01]  /*8730*/  FSEL R140, R15, R140, P2 ;  /* 0x0000008c0f8c7208 */ /* 0x000fe20001000000 */
[----:B------:R-:W-:Y:S01]  /*8740*/  @!P3 FMUL R50, R50, 16777216 ;  /* 0x4b8000003232b820 */ /* 0x000fe20000400000 */
[----:B------:R-:W-:Y:S01]  /*8750*/  FMUL R15, R128, 0.25 ;  /* 0x3e800000800f7820 */ /* 0x000fe20000400000 */
[----:B------:R-:W-:Y:S01]  /*8760*/  FSEL R92, R13, R92, P2 ;  /* 0x0000005c0d5c7208 */ /* 0x000fe20001000000 */
[----:B------:R-:W-:Y:S01]  /*8770*/  FMUL R13, R84, 0.25 ;  /* 0x3e800000540d7820 */ /* 0x000fe20000400000 */
[----:B------:R-:W-:Y:S01]  /*8780*/  FSEL R93, R14, R93, P2 ;  /* 0x0000005d0e5d7208 */ /* 0x000fe20001000000 */
[----:B------:R-:W3:Y:S01]  /*8790*/  MUFU.RCP R154, R50 ;  /* 0x00000032009a7308 */ /* 0x000ee20000001000 */
[----:B------:R-:W-:Y:S01]  /*87a0*/  IMAD.IADD R4, R18, 0x1, R4 ;  /* 0x0000000112047824 */ /* 0x000fe200078e0204 */
[----:B------:R-:W-:Y:S01]  /*87b0*/  FSEL R89, R20, R89, P2 ;  /* 0x0000005914597208 */ /* 0x000fe20001000000 */
[----:B------:R-:W-:-:S02]  /*87c0*/  IMAD.IADD R5, R18, 0x1, R5 ;  /* 0x0000000112057824 */ /* 0x000fc400078e0205 */
[----:B------:R-:W-:Y:S01]  /*87d0*/  FMUL R14, R81, 0.25 ;  /* 0x3e800000510e7820 */ /* 0x000fe20000400000 */
[----:B------:R-:W-:Y:S01]  /*87e0*/  FMUL R18, R143, 0.25 ;  /* 0x3e8000008f127820 */ /* 0x000fe20000400000 */
[----:B------:R-:W-:Y:S01]  /*87f0*/  FSEL R128, R15, R128, P2 ;  /* 0x000000800f807208 */ /* 0x000fe20001000000 */
[----:B------:R-:W-:Y:S01]  /*8800*/  FMUL R20, R77, 0.25 ;  /* 0x3e8000004d147820 */ /* 0x000fe20000400000 */
[----:B------:R-:W-:Y:S01]  /*8810*/  VIADD R40, R33, 0xc0cafb0d ;  /* 0xc0cafb0d21287836 */ /* 0x000fe20000000000 */
[----:B------:R-:W-:Y:S01]  /*8820*/  FSEL R42, R21, R42, P1 ;  /* 0x0000002a152a7208 */ /* 0x000fe20000800000 */
[----:B------:R-:W-:Y:S01]  /*8830*/  FMUL R15, R120, 0.25 ;  /* 0x3e800000780f7820 */ /* 0x000fe20000400000 */
[----:B------:R-:W-:Y:S01]  /*8840*/  FMUL R21, R34, 0.25 ;  /* 0x3e80000022157820 */ /* 0x000fe20000400000 */
[----:B------:R-:W-:Y:S01]  /*8850*/  FSEL R84, R13, R84, P2 ;  /* 0x000000540d547208 */ /* 0x000fe20001000000 */
[----:B------:R-:W-:Y:S01]  /*8860*/  @!P5 FMUL R114, R114, 16777216 ;  /* 0x4b8000007272d820 */ /* 0x000fe20000400000 */
[----:B------:R-:W-:Y:S01]  /*8870*/  FSEL R13, R14, R81, P2 ;  /* 0x000000510e0d7208 */ /* 0x000fe20001000000 */
[----:B------:R-:W-:Y:S01]  /*8880*/  @!P5 FMUL R130, R130, 16777216 ;  /* 0x4b8000008282d820 */ /* 0x000fe20000400000 */
[----:B------:R-:W-:Y:S01]  /*8890*/  FSEL R18, R18, R143, P1 ;  /* 0x0000008f12127208 */ /* 0x000fe20000800000 */
[----:B------:R-:W-:Y:S01]  /*88a0*/  @!P5 FMUL R122, R122, 16777216 ;  /* 0x4b8000007a7ad820 */ /* 0x000fe20000400000 */
[----:B------:R-:W-:Y:S01]  /*88b0*/  FSEL R14, R20, R77, P2 ;  /* 0x0000004d140e7208 */ /* 0x000fe20001000000 */
[----:B------:R-:W-:Y:S01]  /*88c0*/  FMUL R20, R73, 0.25 ;  /* 0x3e80000049147820 */ /* 0x000fe20000400000 */
[----:B------:R-:W-:Y:S01]  /*88d0*/  LOP3.LUT R156, R40, 0xff800000, RZ, 0xc0, !PT ;  /* 0xff800000289c7812 */ /* 0x000fe200078ec0ff */
[----:B------:R-:W-:Y:S01]  /*88e0*/  @!P5 FMUL R74, R74, 16777216 ;  /* 0x4b8000004a4ad820 */ /* 0x000fe20000400000 */
[----:B------:R-:W-:Y:S01]  /*88f0*/  FSEL R120, R15, R120, P2 ;  /* 0x000000780f787208 */ /* 0x000fe20001000000 */
[----:B------:R-:W-:Y:S01]  /*8900*/  FMUL R15, R108, 0.25 ;  /* 0x3e8000006c0f7820 */ /* 0x000fe20000400000 */
[----:B------:R-:W-:Y:S01]  /*8910*/  FSEL R143, R46, R65, P2 ;  /* 0x000000412e8f7208 */ /* 0x000fe20001000000 */
[----:B------:R-:W-:Y:S01]  /*8920*/  FMUL R46, R61, 0.25 ;  /* 0x3e8000003d2e7820 */ /* 0x000fe20000400000 */
[----:B------:R-:W-:Y:S01]  /*8930*/  FSEL R161, R51, R48, P2 ;  /* 0x0000003033a17208 */ /* 0x000fe20001000000 */
[----:B------:R-:W-:Y:S01]  /*8940*/  @!P5 FMUL R67, R67, 16777216 ;  /* 0x4b8000004343d820 */ /* 0x000fe20000400000 */
[----:B------:R-:W-:Y:S01]  /*8950*/  FSEL R34, R21, R34, P1 ;  /* 0x0000002215227208 */ /* 0x000fe20000800000 */
[----:B------:R-:W-:Y:S01]  /*8960*/  FMUL R21, R136, 0.25 ;  /* 0x3e80000088157820 */ /* 0x000fe20000400000 */
[----:B------:R-:W-:Y:S01]  /*8970*/  FSEL R171, R49, R28, P2 ;  /* 0x0000001c31ab7208 */ /* 0x000fe20001000000 */
[----:B------:R-:W-:Y:S01]  /*8980*/  @!P5 FMUL R11, R11, 16777216 ;  /* 0x4b8000000b0bd820 */ /* 0x000fe20000400000 */
[----:B------:R-:W-:Y:S01]  /*8990*/  I2FP.F32.S32 R45, R156 ;  /* 0x0000009c002d7245 */ /* 0x000fe20000201400 */
[----:B------:R-:W-:Y:S01]  /*89a0*/  @!P5 FMUL R12, R12, 16777216 ;  /* 0x4b8000000c0cd820 */ /* 0x000fe20000400000 */
[----:B------:R-:W-:Y:S01]  /*89b0*/  FSEL R6, R6, R151, P1 ;  /* 0x0000009706067208 */ /* 0x000fe20000800000 */
[----:B------:R-:W-:Y:S01]  /*89c0*/  @!P5 FMUL R142, R142, 16777216 ;  /* 0x4b8000008e8ed820 */ /* 0x000fe20000400000 */
[----:B------:R-:W-:Y:S01]  /*89d0*/  FSEL R20, R20, R73, P2 ;  /* 0x0000004914147208 */ /* 0x000fe20001000000 */
[----:B------:R-:W-:Y:S01]  /*89e0*/  @!P5 FMUL R66, R66, 16777216 ;  /* 0x4b8000004242d820 */ /* 0x000fe20000400000 */
[----:B------:R-:W-:Y:S01]  /*89f0*/  @!P3 FMUL R159, R159, 16777216 ;  /* 0x4b8000009f9fb820 */ /* 0x000fe20000400000 */
[----:B------:R-:W-:Y:S01]  /*8a00*/  @!P3 FMUL R161, R161, 16777216 ;  /* 0x4b800000a1a1b820 */ /* 0x000fe20000400000 */
[----:B------:R-:W-:Y:S01]  /*8a10*/  FSEL R108, R15, R108, P2 ;  /* 0x0000006c0f6c7208 */ /* 0x000fe20001000000 */
[----:B------:R-:W-:Y:S01]  /*8a20*/  @!P5 FMUL R8, R8, 16777216 ;  /* 0x4b8000000808d820 */ /* 0x000fe20000400000 */
[----:B------:R-:W-:Y:S01]  /*8a30*/  FSEL R151, R46, R61, P2 ;  /* 0x0000003d2e977208 */ /* 0x000fe20001000000 */
[----:B------:R-:W-:Y:S01]  /*8a40*/  @!P5 FMUL R31, R31, 16777216 ;  /* 0x4b8000001f1fd820 */ /* 0x000fe20000400000 */
[----:B------:R-:W-:Y:S01]  /*8a50*/  FSEL R56, R63, R56, P2 ;  /* 0x000000383f387208 */ /* 0x000fe20001000000 */
[----:B--2---:R-:W-:Y:S01]  /*8a60*/  FMUL R73, R157, R114 ;  /* 0x000000729d497220 */ /* 0x004fe20000400000 */
[----:B------:R-:W-:Y:S01]  /*8a70*/  FSEL R136, R21, R136, P2 ;  /* 0x0000008815887208 */ /* 0x000fe20001000000 */
[----:B------:R-:W-:Y:S01]  /*8a80*/  FMUL R15, R100, 0.25 ;  /* 0x3e800000640f7820 */ /* 0x000fe20000400000 */
[----:B------:R-:W-:Y:S01]  /*8a90*/  @!P3 FMUL R24, R24, 16777216 ;  /* 0x4b8000001818b820 */ /* 0x000fe20000400000 */
[----:B------:R-:W-:Y:S01]  /*8aa0*/  @!P3 FMUL R171, R171, 16777216 ;  /* 0x4b800000ababb820 */ /* 0x000fe20000400000 */
[C---:B------:R-:W-:Y:S01]  /*8ab0*/  FMUL R61, R157.reuse, R130 ;  /* 0x000000829d3d7220 */ /* 0x040fe20000400000 */
[C---:B------:R-:W-:Y:S01]  /*8ac0*/  FMUL R63, R157.reuse, R122 ;  /* 0x0000007a9d3f7220 */ /* 0x040fe20000400000 */
[----:B------:R-:W-:Y:S01]  /*8ad0*/  FMUL R114, R157, R74 ;  /* 0x0000004a9d727220 */ /* 0x000fe20000400000 */
[----:B------:R-:W-:Y:S01]  /*8ae0*/  FSEL R27, R22, R27, P1 ;  /* 0x0000001b161b7208 */ /* 0x000fe20000800000 */
[----:B------:R-:W-:Y:S01]  /*8af0*/  FMUL R21, R116, 0.25 ;  /* 0x3e80000074157820 */ /* 0x000fe20000400000 */
[----:B------:R-:W-:Y:S01]  /*8b00*/  FFMA.FTZ R28, R45, 1.1920928955078125e-07, R44 ;  /* 0x340000002d1c7823 */ /* 0x000fe2000001002c */
[C---:B------:R-:W-:Y:S01]  /*8b10*/  FMUL R122, R157.reuse, R67 ;  /* 0x000000439d7a7220 */ /* 0x040fe20000400000 */
[C---:B------:R-:W-:Y:S01]  /*8b20*/  FMUL R74, R157.reuse, R11 ;  /* 0x0000000b9d4a7220 */ /* 0x040fe20000400000 */
[----:B------:R-:W-:Y:S01]  /*8b30*/  FMUL R130, R157, R12 ;  /* 0x0000000c9d827220 */ /* 0x000fe20000400000 */
[----:B------:R-:W-:Y:S01]  /*8b40*/  FMUL R22, R125, 0.25 ;  /* 0x3e8000007d167820 */ /* 0x000fe20000400000 */
[C---:B------:R-:W-:Y:S01]  /*8b50*/  FMUL R44, R157.reuse, R142 ;  /* 0x0000008e9d2c7220 */ /* 0x040fe20000400000 */
[C---:B------:R-:W-:Y:S01]  /*8b60*/  FMUL R67, R157.reuse, R66 ;  /* 0x000000429d437220 */ /* 0x040fe20000400000 */
[C---:B---3--:R-:W-:Y:S01]  /*8b70*/  FMUL R11, R154.reuse, R159 ;  /* 0x0000009f9a0b7220 */ /* 0x048fe20000400000 */
[C---:B------:R-:W-:Y:S01]  /*8b80*/  FMUL R12, R154.reuse, R161 ;  /* 0x000000a19a0c7220 */ /* 0x040fe20000400000 */
[C---:B------:R-:W-:Y:S01]  /*8b90*/  FMUL R66, R157.reuse, R8 ;  /* 0x000000089d427220 */ /* 0x040fe20000400000 */
[----:B------:R-:W-:Y:S01]  /*8ba0*/  FMUL R142, R157, R31 ;  /* 0x0000001f9d8e7220 */ /* 0x000fe20000400000 */
[C---:B------:R-:W-:Y:S01]  /*8bb0*/  FMUL R8, R154.reuse, R171 ;  /* 0x000000ab9a087220 */ /* 0x040fe20000400000 */
[----:B------:R-:W-:Y:S01]  /*8bc0*/  FMUL R31, R154, R24 ;  /* 0x000000189a1f7220 */ /* 0x000fe20000400000 */
[----:B------:R-:W-:Y:S01]  /*8bd0*/  IMAD.IADD R156, R33, 0x1, -R156 ;  /* 0x00000001219c7824 */ /* 0x000fe200078e0a9c */
[----:B------:R-:W-:Y:S01]  /*8be0*/  FSEL R100, R15, R100, P2 ;  /* 0x000000640f647208 */ /* 0x000fe20001000000 */
[----:B------:R-:W-:Y:S01]  /*8bf0*/  FMUL R15, R88, 0.25 ;  /* 0x3e800000580f7820 */ /* 0x000fe20000400000 */
[----:B------:R-:W-:Y:S01]  /*8c00*/  FSEL R116, R21, R116, P2 ;  /* 0x0000007415747208 */ /* 0x000fe20001000000 */
[----:B------:R-:W-:Y:S01]  /*8c10*/  @!P3 FMUL R84, R84, 16777216 ;  /* 0x4b8000005454b820 */ /* 0x000fe20000400000 */
[----:B------:R-:W-:Y:S01]  /*8c20*/  FSEL R125, R22, R125, P2 ;  /* 0x0000007d167d7208 */ /* 0x000fe20001000000 */
[----:B------:R-:W-:Y:S01]  /*8c30*/  FMUL R21, R96, 0.25 ;  /* 0x3e80000060157820 */ /* 0x000fe20000400000 */
[----:B------:R-:W-:Y:S01]  /*8c40*/  F2FP.BF16.F32.PACK_AB R11, R11, R12 ;  /* 0x0000000c0b0b723e */ /* 0x000fe200000010ff */
[----:B------:R-:W-:Y:S01]  /*8c50*/  @!P3 FMUL R13, R13, 16777216 ;  /* 0x4b8000000d0db820 */ /* 0x000fe20000400000 */
[----:B------:R-:W-:Y:S01]  /*8c60*/  FMUL R22, R105, 0.25 ;  /* 0x3e80000069167820 */ /* 0x000fe20000400000 */
[----:B------:R-:W-:-:S02]  /*8c70*/  IMAD.MOV.U32 R12, RZ, RZ, 0x3dc6b27f ;  /* 0x3dc6b27fff0c7424 */ /* 0x000fc400078e00ff */
[----:B------:R-:W-:Y:S01]  /*8c80*/  FADD R156, R156, -1 ;  /* 0xbf8000009c9c7421 */ /* 0x000fe20000000000 */
[----:B------:R-:W-:Y:S01]  /*8c90*/  F2FP.BF16.F32.PACK_AB R8, R8, R31 ;  /* 0x0000001f0808723e */ /* 0x000fe200000010ff */
[----:B------:R-:W-:Y:S01]  /*8ca0*/  FMUL R31, R154, R84 ;  /* 0x000000549a1f7220 */ /* 0x000fe20000400000 */
[----:B------:R-:W-:Y:S01]  /*8cb0*/  I2FP.F32.S32 R47, R155 ;  /* 0x0000009b002f7245 */ /* 0x000fe20000201400 */
[----:B------:R-:W-:Y:S01]  /*8cc0*/  IMAD.IADD R155, R32, 0x1, -R155 ;  /* 0x00000001209b7824 */ /* 0x000fe200078e0a9b */
[----:B------:R-:W-:Y:S01]  /*8cd0*/  FSEL R88, R15, R88, P2 ;  /* 0x000000580f587208 */ /* 0x000fe20001000000 */
[----:B------:R-:W-:Y:S01]  /*8ce0*/  FMUL R84, R154, R13 ;  /* 0x0000000d9a547220 */ /* 0x000fe20000400000 */
[----:B------:R-:W-:Y:S01]  /*8cf0*/  FSEL R96, R21, R96, P2 ;  /* 0x0000006015607208 */ /* 0x000fe20001000000 */
[----:B------:R-:W-:Y:S01]  /*8d00*/  FMUL R15, R80, 0.25 ;  /* 0x3e800000500f7820 */ /* 0x000fe20000400000 */
[----:B------:R-:W-:Y:S01]  /*8d10*/  FFMA.FTZ R13, R156, R12, -0.16845393180847167969 ;  /* 0xbe2c7f309c0d7423 */ /* 0x000fe2000001000c */
[----:B------:R-:W-:Y:S01]  /*8d20*/  FSEL R105, R22, R105, P2 ;  /* 0x0000006916697208 */ /* 0x000fe20001000000 */
[----:B------:R-:W-:Y:S01]  /*8d30*/  FMUL R21, R76, 0.25 ;  /* 0x3e8000004c157820 */ /* 0x000fe20000400000 */
[----:B------:R-:W-:Y:S01]  /*8d40*/  FMUL R22, R85, 0.25 ;  /* 0x3e80000055167820 */ /* 0x000fe20000400000 */
[----:B------:R-:W-:Y:S01]  /*8d50*/  FMUL R46, R53, 0.25 ;  /* 0x3e800000352e7820 */ /* 0x000fe20000400000 */
[----:B------:R-:W-:Y:S01]  /*8d60*/  FMUL R48, R37, 0.25 ;  /* 0x3e80000025307820 */ /* 0x000fe20000400000 */
[----:B------:R-:W-:Y:S01]  /*8d70*/  FADD R155, R155, -1 ;  /* 0xbf8000009b9b7421 */ /* 0x000fe20000000000 */
[----:B------:R-:W-:Y:S01]  /*8d80*/  FFMA.FTZ R13, R156, R13, 0.1716887056827545166 ;  /* 0x3e2fcf2a9c0d7423 */ /* 0x000fe2000001000d */
[----:B------:R-:W-:Y:S01]  /*8d90*/  FSEL R30, R23, R30, P1 ;  /* 0x0000001e171e7208 */ /* 0x000fe20000800000 */
[----:B------:R-:W-:Y:S01]  /*8da0*/  @!P5 FMUL R147, R147, 16777216 ;  /* 0x4b8000009393d820 */ /* 0x000fe20000400000 */
[----:B------:R-:W-:Y:S01]  /*8db0*/  FSEL R80, R15, R80, P2 ;  /* 0x000000500f507208 */ /* 0x000fe20001000000 */
[----:B------:R-:W-:Y:S01]  /*8dc0*/  FFMA.FTZ R12, R155, R12, -0.16845393180847167969 ;  /* 0xbe2c7f309b0c7423 */ /* 0x000fe2000001000c */
[----:B------:R-:W-:Y:S01]  /*8dd0*/  FSEL R15, R21, R76, P2 ;  /* 0x0000004c150f7208 */ /* 0x000fe20001000000 */
[----:B------:R-:W-:Y:S01]  /*8de0*/  @!P5 FMUL R115, R115, 16777216 ;  /* 0x4b8000007373d820 */ /* 0x000fe20000400000 */
[----:B------:R-:W-:Y:S01]  /*8df0*/  FSEL R85, R22, R85, P2 ;  /* 0x0000005516557208 */ /* 0x000fe20001000000 */
[----:B------:R-:W-:Y:S01]  /*8e00*/  FMUL R22, R69, 0.25 ;  /* 0x3e80000045167820 */ /* 0x000fe20000400000 */
[----:B------:R-:W-:Y:S01]  /*8e10*/  FSEL R53, R46, R53, P2 ;  /* 0x000000352e357208 */ /* 0x000fe20001000000 */
[----:B------:R-:W-:Y:S01]  /*8e20*/  FFMA.FTZ R13, R156, R13, -0.17900948226451873779 ;  /* 0xbe374e439c0d7423 */ /* 0x000fe2000001000d */
[----:B------:R-:W-:Y:S01]  /*8e30*/  FSEL R37, R48, R37, P2 ;  /* 0x0000002530257208 */ /* 0x000fe20001000000 */
[----:B------:R-:W-:Y:S01]  /*8e40*/  FMUL R46, R41, 0.25 ;  /* 0x3e800000292e7820 */ /* 0x000fe20000400000 */
[----:B------:R-:W-:Y:S01]  /*8e50*/  FMUL R48, R29, 0.25 ;  /* 0x3e8000001d307820 */ /* 0x000fe20000400000 */
[----:B------:R-:W-:Y:S01]  /*8e60*/  @!P5 FMUL R146, R146, 16777216 ;  /* 0x4b8000009292d820 */ /* 0x000fe20000400000 */
[----:B------:R-:W-:Y:S01]  /*8e70*/  @!P5 FMUL R62, R62, 16777216 ;  /* 0x4b8000003e3ed820 */ /* 0x000fe20000400000 */
[----:B------:R-:W-:Y:S01]  /*8e80*/  @!P5 FMUL R34, R34, 16777216 ;  /* 0x4b8000002222d820 */ /* 0x000fe20000400000 */
[----:B------:R-:W-:Y:S01]  /*8e90*/  FMUL R23, R68, 0.25 ;  /* 0x3e80000044177820 */ /* 0x000fe20000400000 */
[----:B------:R-:W-:Y:S01]  /*8ea0*/  @!P5 FMUL R127, R127, 16777216 ;  /* 0x4b8000007f7fd820 */ /* 0x000fe20000400000 */
[----:B------:R-:W-:Y:S01]  /*8eb0*/  @!P5 FMUL R54, R54, 16777216 ;  /* 0x4b8000003636d820 */ /* 0x000fe20000400000 */
[----:B------:R-:W-:Y:S01]  /*8ec0*/  @!P5 FMUL R30, R30, 16777216 ;  /* 0x4b8000001e1ed820 */ /* 0x000fe20000400000 */
[----:B------:R-:W-:Y:S01]  /*8ed0*/  @!P3 FMUL R14, R14, 16777216 ;  /* 0x4b8000000e0eb820 */ /* 0x000fe20000400000 */
[----:B------:R-:W-:Y:S01]  /*8ee0*/  FSEL R25, R60, R25, P2 ;  /* 0x000000193c197208 */ /* 0x000fe20001000000 */
[----:B------:R-:W-:Y:S01]  /*8ef0*/  @!P5 FMUL R9, R9, 16777216 ;  /* 0x4b8000000909d820 */ /* 0x000fe20000400000 */
[----:B------:R-:W-:Y:S01]  /*8f00*/  @!P5 FMUL R10, R10, 16777216 ;  /* 0x4b8000000a0ad820 */ /* 0x000fe20000400000 */
[----:B------:R-:W-:Y:S01]  /*8f10*/  @!P3 FMUL R15, R15, 16777216 ;  /* 0x4b8000000f0fb820 */ /* 0x000fe20000400000 */
[----:B------:R-:W-:Y:S01]  /*8f20*/  FFMA.FTZ R12, R155, R12, 0.1716887056827545166 ;  /* 0x3e2fcf2a9b0c7423 */ /* 0x000fe2000001000c */
[----:B------:R-:W-:Y:S01]  /*8f30*/  @!P3 FMUL R163, R163, 16777216 ;  /* 0x4b800000a3a3b820 */ /* 0x000fe20000400000 */
[----:B------:R-:W-:Y:S01]  /*8f40*/  @!P3 FMUL R165, R165, 16777216 ;  /* 0x4b800000a5a5b820 */ /* 0x000fe20000400000 */
[----:B------:R-:W-:Y:S01]  /*8f50*/  @!P3 FMUL R167, R167, 16777216 ;  /* 0x4b800000a7a7b820 */ /* 0x000fe20000400000 */
[----:B------:R-:W-:Y:S01]  /*8f60*/  @!P3 FMUL R169, R169, 16777216 ;  /* 0x4b800000a9a9b820 */ /* 0x000fe20000400000 */
[C---:B------:R-:W-:Y:S01]  /*8f70*/  FMUL R45, R157.reuse, R147 ;  /* 0x000000939d2d7220 */ /* 0x040fe20000400000 */
[C---:B------:R-:W-:Y:S01]  /*8f80*/  FMUL R60, R157.reuse, R115 ;  /* 0x000000739d3c7220 */ /* 0x040fe20000400000 */
[----:B------:R-:W-:Y:S01]  /*8f90*/  FFMA.FTZ R13, R156, R13, 0.20512372255325317383 ;  /* 0x3e520bf49c0d7423 */ /* 0x000fe2000001000d */
[----:B------:R-:W-:Y:S01]  /*8fa0*/  FSEL R22, R22, R69, P2 ;  /* 0x0000004516167208 */ /* 0x000fe20001000000 */
[C---:B------:R-:W-:Y:S01]  /*8fb0*/  FMUL R16, R157.reuse, R146 ;  /* 0x000000929d107220 */ /* 0x040fe20000400000 */
[C---:B------:R-:W-:Y:S01]  /*8fc0*/  FMUL R115, R157.reuse, R62 ;  /* 0x0000003e9d737220 */ /* 0x040fe20000400000 */
[C---:B------:R-:W-:Y:S01]  /*8fd0*/  FMUL R147, R157.reuse, R34 ;  /* 0x000000229d937220 */ /* 0x040fe20000400000 */
[----:B------:R-:W-:Y:S01]  /*8fe0*/  FMUL R21, R72, 0.25 ;  /* 0x3e80000048157820 */ /* 0x000fe20000400000 */
[----:B------:R-:W-:Y:S01]  /*8ff0*/  FSEL R41, R46, R41, P2 ;  /* 0x000000292e297208 */ /* 0x000fe20001000000 */
[C---:B------:R-:W-:Y:S01]  /*9000*/  FMUL R50, R157.reuse, R127 ;  /* 0x0000007f9d327220 */ /* 0x040fe20000400000 */
[----:B------:R-:W-:Y:S01]  /*9010*/  FSEL R40, R48, R29, P2 ;  /* 0x0000001d30287208 */ /* 0x000fe20001000000 */
[C---:B------:R-:W-:Y:S01]  /*9020*/  FMUL R62, R157.reuse, R54 ;  /* 0x000000369d3e7220 */ /* 0x040fe20000400000 */
[----:B------:R-:W-:Y:S01]  /*9030*/  FMUL R146, R157, R30 ;  /* 0x0000001e9d927220 */ /* 0x000fe20000400000 */
[C---:B------:R-:W-:Y:S01]  /*9040*/  FMUL R34, R154.reuse, R14 ;  /* 0x0000000e9a227220 */ /* 0x040fe20000400000 */
[----:B------:R-:W-:Y:S01]  /*9050*/  FSEL R23, R23, R68, P2 ;  /* 0x0000004417177208 */ /* 0x000fe20001000000 */
[C---:B------:R-:W-:Y:S01]  /*9060*/  FMUL R54, R157.reuse, R9 ;  /* 0x000000099d367220 */ /* 0x040fe20000400000 */
[----:B------:R-:W-:Y:S01]  /*9070*/  FMUL R127, R157, R10 ;  /* 0x0000000a9d7f7220 */ /* 0x000fe20000400000 */
[----:B------:R-:W-:Y:S01]  /*9080*/  FMUL R30, R154, R15 ;  /* 0x0000000f9a1e7220 */ /* 0x000fe20000400000 */
[----:B------:R-:W-:Y:S01]  /*9090*/  FFMA.FTZ R14, R155, R12, -0.17900948226451873779 ;  /* 0xbe374e439b0e7423 */ /* 0x000fe2000001000c */
[----:B------:R-:W-:Y:S01]  /*90a0*/  FMUL R68, R57, 0.25 ;  /* 0x3e80000039447820 */ /* 0x000fe20000400000 */
[----:B------:R-:W-:Y:S01]  /*90b0*/  FSEL R46, RZ, -23, P4 ;  /* 0xc1b80000ff2e7808 */ /* 0x000fe20002000000 */
[----:B------:R-:W-:Y:S01]  /*90c0*/  @!P5 FMUL R138, R138, 16777216 ;  /* 0x4b8000008a8ad820 */ /* 0x000fe20000400000 */
[C---:B------:R-:W-:Y:S01]  /*90d0*/  FMUL R10, R154.reuse, R163 ;  /* 0x000000a39a0a7220 */ /* 0x040fe20000400000 */
[C---:B------:R-:W-:Y:S01]  /*90e0*/  FMUL R9, R154.reuse, R167 ;  /* 0x000000a79a097220 */ /* 0x040fe20000400000 */
[C---:B------:R-:W-:Y:S01]  /*90f0*/  FMUL R24, R154.reuse, R169 ;  /* 0x000000a99a187220 */ /* 0x040fe20000400000 */
[----:B------:R-:W-:Y:S01]  /*9100*/  FMUL R165, R154, R165 ;  /* 0x000000a59aa57220 */ /* 0x000fe20000400000 */
[----:B------:R-:W-:Y:S01]  /*9110*/  FFMA.FTZ R15, R156, R13, -0.24046532809734344482 ;  /* 0xbe763c8b9c0f7423 */ /* 0x000fe2000001000d */
[----:B------:R-:W-:Y:S01]  /*9120*/  @!P5 FMUL R38, R38, 16777216 ;  /* 0x4b8000002626d820 */ /* 0x000fe20000400000 */
        /* <DEDUP_REMOVED lines=46> */
[----:B------:R-:W-:Y:S01]  /*9410*/  FFMA.FTZ R14, R155, R14, 0.20512372255325317383 ;  /* 0x3e520bf49b0e7423 */ /* 0x000fe2000001000e */
[----:B------:R-:W-:Y:S01]  /*9420*/  @!P5 FMUL R26, R26, 16777216 ;  /* 0x4b8000001a1ad820 */ /* 0x000fe20000400000 */
[----:B------:R-:W-:Y:S01]  /*9430*/  FMUL R49, R157, R138 ;  /* 0x0000008a9d317220 */ /* 0x000fe20000400000 */
[----:B------:R-:W-:Y:S01]  /*9440*/  @!P3 FMUL R53, R53, 16777216 ;  /* 0x4b8000003535b820 */ /* 0x000fe20000400000 */
[----:B------:R-:W-:Y:S01]  /*9450*/  @!P3 FMUL R52, R52, 16777216 ;  /* 0x4b8000003434b820 */ /* 0x000fe20000400000 */
[----:B------:R-:W-:Y:S01]  /*9460*/  @!P3 FMUL R37, R37, 16777216 ;  /* 0x4b8000002525b820 */ /* 0x000fe20000400000 */
[----:B------:R-:W-:Y:S01]  /*9470*/  @!P3 FMUL R36, R36, 16777216 ;  /* 0x4b8000002424b820 */ /* 0x000fe20000400000 */
[----:B------:R-:W-:Y:S01]  /*9480*/  FFMA.FTZ R15, R156, R15, 0.28857114911079406738 ;  /* 0x3e93bf999c0f7423 */ /* 0x000fe2000001000f */
[----:B------:R-:W-:Y:S01]  /*9490*/  FSEL R57, R68, R57, P2 ;  /* 0x0000003944397208 */ /* 0x000fe20001000000 */
[----:B------:R-:W-:Y:S01]  /*94a0*/  FFMA.FTZ R29, R47, 1.1920928955078125e-07, R46 ;  /* 0x340000002f1d7823 */ /* 0x000fe2000001002e */
[----:B------:R-:W-:Y:S01]  /*94b0*/  FMUL R138, R157, R38 ;  /* 0x000000269d8a7220 */ /* 0x000fe20000400000 */
[----:B------:R-:W-:Y:S01]  /*94c0*/  F2FP.BF16.F32.PACK_AB R9, R9, R24 ;  /* 0x000000180909723e */ /* 0x000fe200000010ff */
[C---:B------:R-:W-:Y:S01]  /*94d0*/  FMUL R47, R157.reuse, R139 ;  /* 0x0000008b9d2f7220 */ /* 0x040fe20000400000 */
[----:B------:R-:W-:Y:S01]  /*94e0*/  F2FP.BF16.F32.PACK_AB R10, R10, R165 ;  /* 0x000000a50a0a723e */ /* 0x000fe200000010ff */
[C---:B------:R-:W-:Y:S01]  /*94f0*/  FMUL R46, R157.reuse, R135 ;  /* 0x000000879d2e7220 */ /* 0x040fe20000400000 */
        /* <DEDUP_REMOVED lines=38> */
[----:B------:R-:W-:Y:S01]  /*9760*/  FMUL R27, R157, R27 ;  /* 0x0000001b9d1b7220 */ /* 0x000fe20000400000 */
[C---:B------:R-:W-:Y:S01]  /*9770*/  FMUL R153, R154.reuse, R153 ;  /* 0x000000999a997220 */ /* 0x040fe20000400000 */
[C---:B------:R-:W-:Y:S01]  /*9780*/  FMUL R22, R154.reuse, R41 ;  /* 0x000000299a167220 */ /* 0x040fe20000400000 */
[C---:B------:R-:W-:Y:S01]  /*9790*/  FMUL R40, R154.reuse, R40 ;  /* 0x000000289a287220 */ /* 0x040fe20000400000 */
[----:B------:R-:W-:Y:S01]  /*97a0*/  FMUL R25, R154, R25 ;  /* 0x000000199a197220 */ /* 0x000fe20000400000 */
[----:B------:R-:W-:Y:S01]  /*97b0*/  FFMA.FTZ R14, R155, R14, -0.24046532809734344482 ;  /* 0xbe763c8b9b0e7423 */ /* 0x000fe2000001000e */
[----:B------:R-:W-:Y:S01]  /*97c0*/  FMUL R157, R157, R26 ;  /* 0x0000001a9d9d7220 */ /* 0x000fe20000400000 */
[----:B------:R-:W-:Y:S01]  /*97d0*/  @!P3 FMUL R20, R20, 16777216 ;  /* 0x4b8000001414b820 */ /* 0x000fe20000400000 */
[----:B------:R-:W-:Y:S01]  /*97e0*/  @!P3 FMUL R21, R21, 16777216 ;  /* 0x4b8000001515b820 */ /* 0x000fe20000400000 */
[----:B------:R-:W-:Y:S01]  /*97f0*/  @!P3 FMUL R23, R23, 16777216 ;  /* 0x4b8000001717b820 */ /* 0x000fe20000400000 */
[C---:B------:R-:W-:Y:S01]  /*9800*/  FMUL R53, R154.reuse, R53 ;  /* 0x000000359a357220 */ /* 0x040fe20000400000 */
[C---:B------:R-:W-:Y:S01]  /*9810*/  FMUL R52, R154.reuse, R52 ;  /* 0x000000349a347220 */ /* 0x040fe20000400000 */
[C---:B------:R-:W-:Y:S01]  /*9820*/  FMUL R37, R154.reuse, R37 ;  /* 0x000000259a257220 */ /* 0x040fe20000400000 */
[----:B------:R-:W-:Y:S01]  /*9830*/  FMUL R36, R154, R36 ;  /* 0x000000249a247220 */ /* 0x000fe20000400000 */
[----:B------:R-:W-:Y:S01]  /*9840*/  FFMA.FTZ R15, R156, R15, -0.36067417263984680176 ;  /* 0xbeb8aa499c0f7423 */ /* 0x000fe2000001000f */
[----:B------:R2:W-:Y:S01]  /*9850*/  STS.128 [R3], R8 ;  /* 0x0000000803007388 */ /* 0x0005e20000000c00 */
[C---:B------:R-:W-:Y:S01]  /*9860*/  FMUL R39, R154.reuse, R20 ;  /* 0x000000149a277220 */ /* 0x040fe20000400000 */
[C---:B------:R-:W-:Y:S01]  /*9870*/  FMUL R43, R154.reuse, R21 ;  /* 0x000000159a2b7220 */ /* 0x040fe20000400000 */
[----:B------:R-:W-:Y:S01]  /*9880*/  FMUL R42, R154, R23 ;  /* 0x000000179a2a7220 */ /* 0x000fe20000400000 */
[----:B------:R-:W-:Y:S01]  /*9890*/  F2FP.BF16.F32.PACK_AB R12, R40, R25 ;  /* 0x00000019280c723e */ /* 0x000fe200000010ff */
[----:B------:R-:W-:Y:S01]  /*98a0*/  @!P3 FMUL R149, R149, 16777216 ;  /* 0x4b8000009595b820 */ /* 0x000fe20000400000 */
        /* <DEDUP_REMOVED lines=10> */
[----:B--2---:R-:W-:Y:S01]  /*9950*/  FFMA.FTZ R8, R155, R14, 0.28857114911079406738 ;  /* 0x3e93bf999b087423 */ /* 0x004fe2000001000e */
[----:B------:R-:W-:Y:S01]  /*9960*/  F2FP.BF16.F32.PACK_AB R14, R153, R22 ;  /* 0x00000016990e723e */ /* 0x000fe200000010ff */
[----:B------:R-:W-:Y:S01]  /*9970*/  FFMA.FTZ R9, R156, R15, 0.48089820146560668945 ;  /* 0x3ef6384a9c097423 */ /* 0x000fe2000001000f */
[----:B------:R-:W-:Y:S01]  /*9980*/  F2FP.BF16.F32.PACK_AB R22, R130, R135 ;  /* 0x000000878216723e */ /* 0x000fe200000010ff */
[----:B------:R-:W-:Y:S01]  /*9990*/  FFMA.FTZ R8, R155, R8, -0.36067417263984680176 ;  /* 0xbeb8aa499b087423 */ /* 0x000fe20000010008 */
[----:B------:R-:W-:Y:S01]  /*99a0*/  F2FP.BF16.F32.PACK_AB R26, R74, R131 ;  /* 0x000000834a1a723e */ /* 0x000fe200000010ff */
[----:B------:R-:W-:Y:S01]  /*99b0*/  FFMA.FTZ R9, R156, R9, -0.72134751081466674805 ;  /* 0xbf38aa3b9c097423 */ /* 0x000fe20000010009 */
[----:B------:R-:W-:Y:S01]  /*99c0*/  F2FP.BF16.F32.PACK_AB R15, R53, R52 ;  /* 0x00000034350f723e */ /* 0x000fe200000010ff */
[----:B------:R-:W-:Y:S01]  /*99d0*/  FFMA.FTZ R8, R155, R8, 0.48089820146560668945 ;  /* 0x3ef6384a9b087423 */ /* 0x000fe20000010008 */
[----:B------:R-:W-:Y:S01]  /*99e0*/  F2FP.BF16.F32.PACK_AB R23, R62, R127 ;  /* 0x0000007f3e17723e */ /* 0x000fe200000010ff */
[----:B------:R-:W-:Y:S01]  /*99f0*/  @!P3 FMUL R137, R137, 16777216 ;  /* 0x4b8000008989b820 */ /* 0x000fe20000400000 */
[----:B------:R-:W-:Y:S01]  /*9a00*/  F2FP.BF16.F32.PACK_AB R27, R55, R54 ;  /* 0x00000036371b723e */ /* 0x000fe200000010ff */
[----:B------:R-:W-:Y:S01]  /*9a10*/  STS.128 [R3+0x400], R12 ;  /* 0x0004000c03007388 */ /* 0x000fe20000000c00 */
[----:B------:R-:W-:Y:S01]  /*9a20*/  @!P3 FMUL R136, R136, 16777216 ;  /* 0x4b8000008888b820 */ /* 0x000fe20000400000 */
[----:B------:R-:W-:Y:S01]  /*9a30*/  @!P3 FMUL R133, R133, 16777216 ;  /* 0x4b8000008585b820 */ /* 0x000fe20000400000 */
[----:B------:R-:W-:Y:S01]  /*9a40*/  @!P3 FMUL R132, R132, 16777216 ;  /* 0x4b8000008484b820 */ /* 0x000fe20000400000 */
        /* <DEDUP_REMOVED lines=8> */
[----:B------:R-:W-:Y:S01]  /*9ad0*/  BAR.SYNC.DEFER_BLOCKING 0x0 ;  /* 0x0000000000007b1d */ /* 0x000fe20000010000 */
        /* <DEDUP_REMOVED lines=24> */
[----:B------:R-:W-:Y:S01]  /*9c60*/  ISETP.GE.U32.AND P2, PT, R33, 0x7f800000, PT ;  /* 0x7f8000002100780c */ /* 0x000fe20003f46070 */
[----:B------:R-:W-:Y:S01]  /*9c70*/  FMUL R9, R156, R9 ;  /* 0x000000099c097220 */ /* 0x000fe20000400000 */
[----:B------:R-:W-:Y:S01]  /*9c80*/  ISETP.GE.U32.AND P3, PT, R32, 0x7f800000, PT ;  /* 0x7f8000002000780c */ /* 0x000fe20003f66070 */
[C---:B------:R-:W-:Y:S01]  /*9c90*/  FFMA.FTZ R8, R155.reuse, R8, -0.72134751081466674805 ;  /* 0xbf38aa3b9b087423 */ /* 0x040fe20000010008 */
[----:B------:R-:W-:Y:S01]  /*9ca0*/  LDS.128 R12, [R4+0x800] ;  /* 0x00080000040c7984 */ /* 0x000fe20000000c00 */
[----:B------:R-:W-:Y:S01]  /*9cb0*/  FMUL R9, R156, R9 ;  /* 0x000000099c097220 */ /* 0x000fe20000400000 */
[----:B------:R-:W-:Y:S01]  /*9cc0*/  FMUL R103, R154, R120 ;  /* 0x000000789a677220 */ /* 0x000fe20000400000 */
[C---:B------:R-:W-:Y:S01]  /*9cd0*/  FMUL R8, R155.reuse, R8 ;  /* 0x000000089b087220 */ /* 0x040fe20000400000 */
[----:B------:R-:W-:Y:S01]  /*9ce0*/  LDS.128 R20, [R5] ;  /* 0x0000000005147984 */ /* 0x000fe20000000c00 */
[----:B------:R-:W-:Y:S01]  /*9cf0*/  FFMA.FTZ R9, R156, 1.4426950216293334961, R9 ;  /* 0x3fb8aa3b9c097823 */ /* 0x000fe20000010009 */
[----:B------:R-:W-:Y:S01]  /*9d00*/  FMUL R120, R154, R113 ;  /* 0x000000719a787220 */ /* 0x000fe20000400000 */
[----:B------:R-:W-:Y:S01]  /*9d10*/  FMUL R8, R155, R8 ;  /* 0x000000089b087220 */ /* 0x000fe20000400000 */
[----:B------:R-:W-:Y:S01]  /*9d20*/  LDS.128 R24, [R5+0x800] ;  /* 0x0008000005187984 */ /* 0x000fe20000000c00 */
[----:B------:R-:W-:Y:S01]  /*9d30*/  FADD R74, R28, R9 ;  /* 0x000000091c4a7221 */ /* 0x000fe20000000000 */
[----:B------:R-:W-:-:S02]  /*9d40*/  @P2 IMAD.MOV.U32 R10, RZ, RZ, 0x7f800000 ;  /* 0x7f800000ff0a2424 */ /* 0x000fc400078e00ff */
[----:B------:R-:W-:Y:S01]  /*9d50*/  FFMA.FTZ R8, R155, 1.4426950216293334961, R8 ;  /* 0x3fb8aa3b9b087823 */ /* 0x000fe20000010008 */
[----:B------:R-:W-:Y:S02]  /*9d60*/  @P3 IMAD.MOV.U32 R9, RZ, RZ, 0x7f800000 ;  /* 0x7f800000ff093424 */ /* 0x000fe400078e00ff */
[----:B------:R-:W-:Y:S01]  /*9d70*/  FMUL R113, R154, R112 ;  /* 0x000000709a717220 */ /* 0x000fe20000400000 */
[----:B------:R-:W-:Y:S01]  /*9d80*/  @P2 FFMA.FTZ R74, R33, R10, +INF ;  /* 0x7f800000214a2423 */ /* 0x000fe2000001000a */
[----:B------:R-:W-:Y:S01]  /*9d90*/  FADD R62, R29, R8 ;  /* 0x000000081d3e7221 */ /* 0x000fe20000000000 */
[----:B------:R-:W-:Y:S01]  /*9da0*/  @P3 FFMA.FTZ R62, R32, R9, +INF ;  /* 0x7f800000203e3423 */ /* 0x000fe20000010009 */
[C---:B------:R-:W-:Y:S01]  /*9db0*/  FMUL R112, R154.reuse, R105 ;  /* 0x000000699a707220 */ /* 0x040fe20000400000 */
[----:B------:R-:W2:Y:S01]  /*9dc0*/  LDS.128 R8, [R4] ;  /* 0x0000000004087984 */ /* 0x000ea20000000c00 */
        /* <DEDUP_REMOVED lines=13> */
[----:B------:R-:W-:Y:S01]  /*9ea0*/  FSETP.NEU.AND P1, PT, R33, RZ, PT ;  /* 0x000000ff2100720b */ /* 0x000fe20003f2d000 */
[----:B------:R-:W3:Y:S01]  /*9eb0*/  S2R R242, SR_CTAID.Y ;  /* 0x0000000000f27919 */ /* 0x000ee20000002600 */
[----:B------:R-:W-:Y:S01]  /*9ec0*/  FSETP.NEU.AND P2, PT, R32, RZ, PT ;  /* 0x000000ff2000720b */ /* 0x000fe20003f4d000 */
[----:B------:R-:W-:Y:S01]  /*9ed0*/  FMUL R92, R154, R92 ;  /* 0x0000005c9a5c7220 */ /* 0x000fe20000400000 */
[----:B------:R-:W-:Y:S01]  /*9ee0*/  F2FP.BF16.F32.PACK_AB R29, R42, R85 ;  /* 0x000000552a1d723e */ /* 0x000fe200000010ff */
        /* <DEDUP_REMOVED lines=8> */
[C---:B------:R-:W-:Y:S01]  /*9f70*/  FMUL R101, R154.reuse, R101 ;  /* 0x000000659a657220 */ /* 0x040fe20000400000 */
[----:B------:R-:W-:Y:S01]  /*9f80*/  F2FP.BF16.F32.PACK_AB R32, R151, R88 ;  /* 0x000000589720723e */ /* 0x000fe200000010ff */
[C---:B------:R-:W-:Y:S01]  /*9f90*/  FMUL R100, R154.reuse, R100 ;  /* 0x000000649a647220 */ /* 0x040fe20000400000 */
[----:B------:R-:W-:Y:S01]  /*9fa0*/  F2FP.BF16.F32.PACK_AB R36, R115, R58 ;  /* 0x0000003a7324723e */ /* 0x000fe200000010ff */
[----:B------:R-:W-:Y:S01]  /*9fb0*/  FMUL R93, R154, R93 ;  /* 0x0000005d9a5d7220 */ /* 0x000fe20000400000 */
[----:B------:R-:W-:Y:S01]  /*9fc0*/  F2FP.BF16.F32.PACK_AB R40, R66, R59 ;  /* 0x0000003b4228723e */ /* 0x000fe200000010ff */
[----:B------:R-:W-:Y:S01]  /*9fd0*/  FMUL R132, R154, R132 ;  /* 0x000000849a847220 */ /* 0x000fe20000400000 */
[----:B------:R-:W-:Y:S01]  /*9fe0*/  F2FP.BF16.F32.PACK_AB R37, R70, R67 ;  /* 0x000000434625723e */ /* 0x000fe200000010ff */
[C---:B------:R-:W-:Y:S01]  /*9ff0*/  FMUL R87, R154.reuse, R128 ;  /* 0x000000809a577220 */ /* 0x040fe20000400000 */
[----:B------:R-:W-:Y:S01]  /*a000*/  F2FP.BF16.F32.PACK_AB R41, R71, R122 ;  /* 0x0000007a4729723e */ /* 0x000fe200000010ff */
[----:B------:R-:W3:Y:S01]  /*a010*/  LDC.64 R66, c[0x0][0x270] ;  /* 0x00009c00ff427b82 */ /* 0x000ee20000000a00 */
[----:B------:R-:W-:Y:S01]  /*a020*/  F2FP.BF16.F32.PACK_AB R38, R107, R114 ;  /* 0x000000726b26723e */ /* 0x000fe200000010ff */
[----:B------:R-:W-:Y:S01]  /*a030*/  FMUL R148, R154, R148 ;  /* 0x000000949a947220 */ /* 0x000fe20000400000 */
[----:B------:R-:W-:Y:S01]  /*a040*/  F2FP.BF16.F32.PACK_AB R42, R106, R75 ;  /* 0x0000004b6a2a723e */ /* 0x000fe200000010ff */
[----:B------:R-:W-:Y:S01]  /*a050*/  FMUL R79, R154, R144 ;  /* 0x000000909a4f7220 */ /* 0x000fe20000400000 */
[----:B------:R-:W-:-:S03]  /*a060*/  F2FP.BF16.F32.PACK_AB R31, R31, R80 ;  /* 0x000000501f1f723e */ /* 0x000fc600000010ff */
[----:B------:R-:W-:Y:S01]  /*a070*/  BAR.SYNC.DEFER_BLOCKING 0x0 ;  /* 0x0000000000007b1d */ /* 0x000fe20000010000 */
[----:B------:R-:W-:Y:S01]  /*a080*/  F2FP.BF16.F32.PACK_AB R35, R35, R84 ;  /* 0x000000542323723e */ /* 0x000fe200000010ff */
[C---:B------:R-:W-:Y:S01]  /*a090*/  FMUL R124, R154.reuse, R124 ;  /* 0x0000007c9a7c7220 */ /* 0x040fe20000400000 */
[----:B------:R-:W-:Y:S01]  /*a0a0*/  F2FP.BF16.F32.PACK_AB R39, R95, R102 ;  /* 0x000000665f27723e */ /* 0x000fe200000010ff */
[----:B------:R-:W-:Y:S01]  /*a0b0*/  FMUL R133, R154, R133 ;  /* 0x000000859a857220 */ /* 0x000fe20000400000 */
[----:B------:R-:W-:-:S03]  /*a0c0*/  F2FP.BF16.F32.PACK_AB R43, R90, R99 ;  /* 0x000000635a2b723e */ /* 0x000fc600000010ff */
[----:B------:R-:W4:Y:S01]  /*a0d0*/  LDC R75, c[0x0][0x278] ;  /* 0x00009e00ff4b7b82 */ /* 0x000f220000000800 */
[----:B------:R-:W-:Y:S01]  /*a0e0*/  LOP3.LUT R241, R160, 0x3f, RZ, 0xc0, !PT ;  /* 0x0000003fa0f17812 */ /* 0x000fe200078ec0ff */
[C---:B------:R-:W-:Y:S01]  /*a0f0*/  FMUL R86, R154.reuse, R129 ;  /* 0x000000819a567220 */ /* 0x040fe20000400000 */
[----:B0-----:R-:W-:Y:S01]  /*a100*/  SHF.R.U32.HI R162, RZ, 0x6, R162 ;  /* 0x00000006ffa27819 */ /* 0x001fe200000116a2 */
[----:B------:R-:W-:Y:S01]  /*a110*/  FMUL R140, R154, R140 ;  /* 0x0000008c9a8c7220 */ /* 0x000fe20000400000 */
[----:B------:R-:W-:Y:S01]  /*a120*/  F2FP.BF16.F32.PACK_AB R52, R92, R89 ;  /* 0x000000595c34723e */ /* 0x000fe200000010ff */
[----:B-1----:R-:W-:Y:S01]  /*a130*/  IMAD R240, R240, 0x40, R241 ;  /* 0x00000040f0f07824 */ /* 0x002fe200078e02f1 */
[----:B------:R-:W-:Y:S01]  /*a140*/  SGXT.U32 R162, R162, 0x2 ;  /* 0x00000002a2a2781a */ /* 0x000fe20000000000 */
[----:B------:R-:W0:Y:S01]  /*a150*/  LDC.64 R106, c[0x0][0x228] ;  /* 0x00008a00ff6a7b82 */ /* 0x000e220000000a00 */
[----:B------:R-:W-:Y:S01]  /*a160*/  F2FP.BF16.F32.PACK_AB R56, R93, R96 ;  /* 0x000000605d38723e */ /* 0x000fe200000010ff */
[----:B------:R-:W-:Y:S01]  /*a170*/  FMUL R83, R154, R136 ;  /* 0x000000889a537220 */ /* 0x000fe20000400000 */
[----:B------:R-:W-:Y:S01]  /*a180*/  F2FP.BF16.F32.PACK_AB R53, R100, R97 ;  /* 0x000000616435723e */ /* 0x000fe200000010ff */
[----:B---3--:R-:W-:Y:S01]  /*a190*/  IMAD R88, R242, R66, RZ ;  /* 0x00000042f2587224 */ /* 0x008fe200078e02ff */
[----:B------:R-:W-:Y:S01]  /*a1a0*/  F2FP.BF16.F32.PACK_AB R57, R101, R104 ;  /* 0x000000686539723e */ /* 0x000fe200000010ff */
[----:B------:R-:W-:Y:S01]  /*a1b0*/  IMAD R89, R240, R67, RZ ;  /* 0x00000043f0597224 */ /* 0x000fe200078e02ff */
[----:B------:R-:W-:Y:S01]  /*a1c0*/  F2FP.BF16.F32.PACK_AB R54, R108, R105 ;  /* 0x000000696c36723e */ /* 0x000fe200000010ff */
[----:B------:R-:W-:Y:S01]  /*a1d0*/  FMUL R149, R154, R149 ;  /* 0x000000959a957220 */ /* 0x000fe20000400000 */
[----:B------:R-:W-:Y:S01]  /*a1e0*/  F2FP.BF16.F32.PACK_AB R58, R109, R112 ;  /* 0x000000706d3a723e */ /* 0x000fe200000010ff */
[----:B------:R-:W-:Y:S01]  /*a1f0*/  STS.128 [R3], R28 ;  /* 0x0000001c03007388 */ /* 0x000fe20000000c00 */
[----:B------:R-:W-:Y:S01]  /*a200*/  F2FP.BF16.F32.PACK_AB R55, R116, R113 ;  /* 0x000000717437723e */ /* 0x000fe200000010ff */
[----:B------:R-:W-:Y:S01]  /*a210*/  FMUL R78, R154, R145 ;  /* 0x000000919a4e7220 */ /* 0x000fe20000400000 */
[----:B------:R-:W-:Y:S01]  /*a220*/  F2FP.BF16.F32.PACK_AB R59, R117, R120 ;  /* 0x00000078753b723e */ /* 0x000fe200000010ff */
[----:B------:R-:W-:Y:S01]  /*a230*/  STS.128 [R3+0x400], R32 ;  /* 0x0004002003007388 */ /* 0x000fe20000000c00 */
[----:B------:R-:W-:Y:S01]  /*a240*/  F2FP.BF16.F32.PACK_AB R64, R64, R81 ;  /* 0x000000514040723e */ /* 0x000fe200000010ff */
[----:B----4-:R-:W-:Y:S01]  /*a250*/  IMAD R93, R162, R75, RZ ;  /* 0x0000004ba25d7224 */ /* 0x010fe200078e02ff */
[----:B------:R-:W-:Y:S01]  /*a260*/  F2FP.BF16.F32.PACK_AB R68, R68, R91 ;  /* 0x0000005b4444723e */ /* 0x000fe200000010ff */
[----:B------:R-:W-:Y:S01]  /*a270*/  STS.128 [R3+0x80], R36 ;  /* 0x0000802403007388 */ /* 0x000fe20000000c00 */
[----:B------:R-:W-:Y:S01]  /*a280*/  F2FP.BF16.F32.PACK_AB R65, R65, R98 ;  /* 0x000000624141723e */ /* 0x000fe200000010ff */
[----:B------:R-:W-:Y:S01]  /*a290*/  IMAD R95, R75, 0x4, R93 ;  /* 0x000000044b5f7824 */ /* 0x000fe200078e025d */
[----:B------:R-:W-:Y:S01]  /*a2a0*/  F2FP.BF16.F32.PACK_AB R69, R69, R76 ;  /* 0x0000004c4545723e */ /* 0x000fe200000010ff */
[----:B------:R-:W-:Y:S01]  /*a2b0*/  STS.128 [R3+0x480], R40 ;  /* 0x0004802803007388 */ /* 0x000fe20000000c00 */
[----:B------:R-:W-:Y:S01]  /*a2c0*/  F2FP.BF16.F32.PACK_AB R66, R110, R77 ;  /* 0x0000004d6e42723e */ /* 0x000fe200000010ff */
[----:B------:R-:W-:Y:S01]  /*a2d0*/  IMAD R91, R75, 0x4, R95 ;  /* 0x000000044b5b7824 */ /* 0x000fe200078e025f */
[----:B------:R-:W-:Y:S01]  /*a2e0*/  F2FP.BF16.F32.PACK_AB R70, R111, R72 ;  /* 0x000000486f46723e */ /* 0x000fe200000010ff */
[----:B------:R-:W-:Y:S01]  /*a2f0*/  BAR.SYNC.DEFER_BLOCKING 0x0 ;  /* 0x0000000000007b1d */ /* 0x000fe20000010000 */
[----:B------:R-:W-:Y:S01]  /*a300*/  F2FP.BF16.F32.PACK_AB R67, R118, R73 ;  /* 0x000000497643723e */ /* 0x000fe200000010ff */
[----:B------:R-:W-:Y:S01]  /*a310*/  IMAD R77, R75, 0x4, R91 ;  /* 0x000000044b4d7824 */ /* 0x000fe200078e025b */
[----:B------:R-:W-:Y:S01]  /*a320*/  F2FP.BF16.F32.PACK_AB R71, R119, R60 ;  /* 0x0000003c7747723e */ /* 0x000fe200000010ff */
[----:B------:R-:W-:Y:S01]  /*a330*/  IMAD.SHL.U32 R60, R89, 0x2, RZ ;  /* 0x00000002593c7824 */ /* 0x000fe200078e00ff */
[----:B------:R-:W-:Y:S01]  /*a340*/  F2FP.BF16.F32.PACK_AB R85, R132, R87 ;  /* 0x000000578455723e */ /* 0x000fe200000010ff */
[C---:B------:R-:W-:Y:S01]  /*a350*/  IMAD R73, R75.reuse, 0x4, R77 ;  /* 0x000000044b497824 */ /* 0x040fe200078e024d */
[----:B------:R-:W-:Y:S01]  /*a360*/  F2FP.BF16.F32.PACK_AB R87, R148, R79 ;  /* 0x0000004f9457723e */ /* 0x000fe200000010ff */
[----:B------:R-:W-:Y:S01]  /*a370*/  FMUL R141, R154, R141 ;  /* 0x0000008d9a8d7220 */ /* 0x000fe20000400000 */
[----:B------:R-:W-:Y:S01]  /*a380*/  F2FP.BF16.F32.PACK_AB R84, R124, R103 ;  /* 0x000000677c54723e */ /* 0x000fe200000010ff */
[----:B------:R-:W-:-:S02]  /*a390*/  IMAD R97, R75, 0x4, R73 ;  /* 0x000000044b617824 */ /* 0x000fc400078e0249 */
[C---:B------:R-:W-:Y:S01]  /*a3a0*/  FMUL R82, R154.reuse, R137 ;  /* 0x000000899a527220 */ /* 0x040fe20000400000 */
[C---:B------:R-:W-:Y:S01]  /*a3b0*/  FMUL R125, R154.reuse, R125 ;  /* 0x0000007d9a7d7220 */ /* 0x040fe20000400000 */
[----:B------:R-:W-:Y:S01]  /*a3c0*/  FMUL R94, R154, R121 ;  /* 0x000000799a5e7220 */ /* 0x000fe20000400000 */
[----:B------:R-:W-:Y:S01]  /*a3d0*/  IMAD R99, R75, 0x4, R97 ;  /* 0x000000044b637824 */ /* 0x000fe200078e0261 */
[----:B------:R-:W-:Y:S01]  /*a3e0*/  F2FP.BF16.F32.PACK_AB R108, R126, R63 ;  /* 0x0000003f7e6c723e */ /* 0x000fe200000010ff */
[----:B------:R-:W-:Y:S01]  /*a3f0*/  IMAD.HI R72, R88, 0x2, RZ ;  /* 0x0000000258487827 */ /* 0x000fe200078e02ff */
[----:B------:R-:W-:Y:S02]  /*a400*/  F2FP.BF16.F32.PACK_AB R81, R133, R86 ;  /* 0x000000568551723e */ /* 0x000fe400000010ff */
[----:B------:R-:W-:Y:S01]  /*a410*/  F2FP.BF16.F32.PACK_AB R86, R140, R83 ;  /* 0x000000538c56723e */ /* 0x000fe200000010ff */
[----:B------:R-:W-:Y:S01]  /*a420*/  IMAD R101, R75, 0x4, R99 ;  /* 0x000000044b657824 */ /* 0x000fe200078e0263 */
[----:B------:R-:W-:Y:S01]  /*a430*/  F2FP.BF16.F32.PACK_AB R80, R125, R94 ;  /* 0x0000005e7d50723e */ /* 0x000fe200000010ff */
[----:B------:R-:W-:Y:S01]  /*a440*/  IMAD.HI R89, R89, 0x2, RZ ;  /* 0x0000000259597827 */ /* 0x000fe200078e02ff */
[----:B------:R-:W-:Y:S01]  /*a450*/  F2FP.BF16.F32.PACK_AB R82, R141, R82 ;  /* 0x000000528d52723e */ /* 0x000fe200000010ff */
[----:B------:R-:W1:Y:S01]  /*a460*/  LDS.128 R36, [R4] ;  /* 0x0000000004247984 */ /* 0x000e620000000c00 */
[----:B------:R-:W-:Y:S01]  /*a470*/  F2FP.BF16.F32.PACK_AB R83, R149, R78 ;  /* 0x0000004e9553723e */ /* 0x000fe200000010ff */
[C---:B------:R-:W-:Y:S01]  /*a480*/  IMAD R79, R75.reuse, 0x4, R101 ;  /* 0x000000044b4f7824 */ /* 0x040fe200078e0265 */
[----:B------:R-:W-:Y:S01]  /*a490*/  F2FP.BF16.F32.PACK_AB R109, R48, R61 ;  /* 0x0000003d306d723e */ /* 0x000fe200000010ff */
[----:B------:R-:W-:Y:S01]  /*a4a0*/  LDS.128 R32, [R4+0x800] ;  /* 0x0008000004207984 */ /* 0x000fe20000000c00 */
[----:B------:R-:W-:Y:S01]  /*a4b0*/  F2FP.BF16.F32.PACK_AB R112, R50, R123 ;  /* 0x0000007b3270723e */ /* 0x000fe200000010ff */
[C---:B------:R-:W-:Y:S01]  /*a4c0*/  IMAD R103, R75.reuse, 0x4, R79 ;  /* 0x000000044b677824 */ /* 0x040fe200078e024f */
[----:B------:R-:W-:Y:S01]  /*a4d0*/  F2FP.BF16.F32.PACK_AB R113, R46, R51 ;  /* 0x000000332e71723e */ /* 0x000fe200000010ff */
[----:B------:R-:W3:Y:S01]  /*a4e0*/  LDS.128 R40, [R5] ;  /* 0x0000000005287984 */ /* 0x000ee20000000c00 */
[----:B------:R-:W-:Y:S01]  /*a4f0*/  F2FP.BF16.F32.PACK_AB R110, R44, R49 ;  /* 0x000000312c6e723e */ /* 0x000fe200000010ff */
[----:B------:R-:W-:Y:S01]  /*a500*/  IMAD R105, R75, 0x4, R103 ;  /* 0x000000044b697824 */ /* 0x000fe200078e0267 */
[----:B------:R-:W-:Y:S01]  /*a510*/  F2FP.BF16.F32.PACK_AB R111, R7, R16 ;  /* 0x00000010076f723e */ /* 0x000fe200000010ff */
[----:B------:R-:W-:Y:S01]  /*a520*/  LDS.128 R28, [R5+0x800] ;  /* 0x00080000051c7984 */ /* 0x000fe20000000c00 */
[----:B------:R-:W-:Y:S01]  /*a530*/  F2FP.BF16.F32.PACK_AB R114, R18, R47 ;  /* 0x0000002f1272723e */ /* 0x000fe200000010ff */
[----:B------:R-:W-:Y:S01]  /*a540*/  IMAD R63, R75, 0x4, R105 ;  /* 0x000000044b3f7824 */ /* 0x000fe200078e0269 */
[----:B------:R-:W-:Y:S01]  /*a550*/  F2FP.BF16.F32.PACK_AB R115, R6, R45 ;  /* 0x0000002d0673723e */ /* 0x000fe200000010ff */
[----:B------:R-:W-:Y:S01]  /*a560*/  BAR.SYNC.DEFER_BLOCKING 0x0 ;  /* 0x0000000000007b1d */ /* 0x000fe20000010000 */
[----:B--2---:R-:W-:Y:S01]  /*a570*/  PRMT R16, R9, 0x7632, R16 ;  /* 0x0000763209107816 */ /* 0x004fe20000000010 */
[----:B------:R-:W-:Y:S01]  /*a580*/  IMAD R61, R75, 0x4, R63 ;  /* 0x000000044b3d7824 */ /* 0x000fe200078e023f */
[----:B------:R-:W-:-:S02]  /*a590*/  PRMT R18, R23, 0x7632, R18 ;  /* 0x0000763217127816 */ /* 0x000fc40000000012 */
[----:B------:R-:W-:Y:S02]  /*a5a0*/  FSEL R74, R74, -INF , P1 ;  /* 0xff8000004a4a7808 */ /* 0x000fe40000800000 */
[----:B------:R-:W-:-:S05]  /*a5b0*/  FSEL R62, R62, -INF , P2 ;  /* 0xff8000003e3e7808 */ /* 0x000fca0001000000 */
[----:B------:R-:W-:Y:S01]  /*a5c0*/  FFMA R17, R62, 0.69314718246459960938, R17 ;  /* 0x3f3172183e117823 */ /* 0x000fe20000000011 */
[----:B------:R2:W-:Y:S04]  /*a5d0*/  STS.128 [R3], R52 ;  /* 0x0000003403007388 */ /* 0x0005e80000000c00 */
[----:B------:R-:W-:Y:S04]  /*a5e0*/  STS.128 [R3+0x400], R56 ;  /* 0x0004003803007388 */ /* 0x000fe80000000c00 */
[----:B------:R-:W-:Y:S04]  /*a5f0*/  STS.128 [R3+0x80], R64 ;  /* 0x0000804003007388 */ /* 0x000fe80000000c00 */
[----:B------:R-:W-:Y:S01]  /*a600*/  STS.128 [R3+0x480], R68 ;  /* 0x0004804403007388 */ /* 0x000fe20000000c00 */
[----:B------:R-:W-:Y:S01]  /*a610*/  BAR.SYNC.DEFER_BLOCKING 0x0 ;  /* 0x0000000000007b1d */ /* 0x000fe20000010000 */
[----:B--2---:R-:W-:-:S05]  /*a620*/  IMAD.SHL.U32 R53, R88, 0x2, RZ ;  /* 0x0000000258357824 */ /* 0x004fca00078e00ff */
[----:B0-----:R-:W-:-:S04]  /*a630*/  IADD3 R60, P3, P4, R60, R106, R53 ;  /* 0x0000006a3c3c7210 */ /* 0x001fc80007c7e035 */
[----:B------:R-:W-:Y:S02]  /*a640*/  IADD3.X R72, R89, R107, R72, P3, P4 ;  /* 0x0000006b59487210 */ /* 0x000fe40001fe8448 */
[-C--:B------:R-:W-:Y:S02]  /*a650*/  LEA R6, P3, R93, R60.reuse, 0x1 ;  /* 0x0000003c5d067211 */ /* 0x080fe400078608ff */
[----:B------:R-:W-:Y:S02]  /*a660*/  LEA R44, P4, R95, R60, 0x1 ;  /* 0x0000003c5f2c7211 */ /* 0x000fe400078808ff */
[----:B------:R-:W-:Y:S02]  /*a670*/  LEA.HI.X.SX32 R7, R93, R72, 0x1, P3 ;  /* 0x000000485d077211 */ /* 0x000fe400018f0eff */
[----:B------:R-:W-:Y:S02]  /*a680*/  LEA R46, P3, R91, R60, 0x1 ;  /* 0x0000003c5b2e7211 */ /* 0x000fe400078608ff */
[----:B------:R-:W-:-:S02]  /*a690*/  LEA.HI.X.SX32 R45, R95, R72, 0x1, P4 ;  /* 0x000000485f2d7211 */ /* 0x000fc400020f0eff */
[----:B------:R-:W-:Y:S01]  /*a6a0*/  LEA.HI.X.SX32 R47, R91, R72, 0x1, P3 ;  /* 0x000000485b2f7211 */ /* 0x000fe200018f0eff */
[----:B------:R-:W0:Y:S01]  /*a6b0*/  LDS.128 R52, [R4] ;  /* 0x0000000004347984 */ /* 0x000e220000000c00 */
[----:B------:R-:W-:-:S03]  /*a6c0*/  LEA R48, P3, R77, R60, 0x1 ;  /* 0x0000003c4d307211 */ /* 0x000fc600078608ff */
[----:B------:R-:W-:Y:S01]  /*a6d0*/  LDS.128 R64, [R4+0x800] ;  /* 0x0008000004407984 */ /* 0x000fe20000000c00 */
[----:B------:R-:W-:Y:S02]  /*a6e0*/  LEA.HI.X.SX32 R49, R77, R72, 0x1, P3 ;  /* 0x000000484d317211 */ /* 0x000fe400018f0eff */
[C---:B------:R-:W-:Y:S01]  /*a6f0*/  LEA R50, P3, R73.reuse, R60, 0x1 ;  /* 0x0000003c49327211 */ /* 0x040fe200078608ff */
[----:B------:R-:W2:Y:S03]  /*a700*/  LDS.128 R68, [R5] ;  /* 0x0000000005447984 */ /* 0x000ea60000000c00 */
[----:B------:R-:W-:Y:S01]  /*a710*/  LEA.HI.X.SX32 R51, R73, R72, 0x1, P3 ;  /* 0x0000004849337211 */ /* 0x000fe200018f0eff */
[----:B------:R-:W-:Y:S01]  /*a720*/  LDS.128 R56, [R5+0x800] ;  /* 0x0008000005387984 */ /* 0x000fe20000000c00 */
[----:B------:R-:W-:Y:S06]  /*a730*/  BAR.SYNC.DEFER_BLOCKING 0x0 ;  /* 0x0000000000007b1d */ /* 0x000fec0000010000 */
[----:B------:R4:W-:Y:S04]  /*a740*/  STS.128 [R3+0x400], R80 ;  /* 0x0004005003007388 */ /* 0x0009e80000000c00 */
[----:B------:R5:W-:Y:S04]  /*a750*/  STS.128 [R3], R84 ;  /* 0x0000005403007388 */ /* 0x000be80000000c00 */
[----:B------:R-:W-:Y:S04]  /*a760*/  STS.128 [R3+0x80], R108 ;  /* 0x0000806c03007388 */ /* 0x000fe80000000c00 */
[----:B------:R1:W-:Y:S01]  /*a770*/  STS.128 [R3+0x480], R112 ;  /* 0x0004807003007388 */ /* 0x0003e20000000c00 */
[C---:B----4-:R-:W-:Y:S01]  /*a780*/  IMAD R81, R75.reuse, 0x4, R61 ;  /* 0x000000044b517824 */ /* 0x050fe200078e023d */
[----:B------:R-:W-:Y:S03]  /*a790*/  BAR.SYNC.DEFER_BLOCKING 0x0 ;  /* 0x0000000000007b1d */ /* 0x000fe60000010000 */
[----:B------:R-:W-:-:S04]  /*a7a0*/  IMAD R83, R75, 0x4, R81 ;  /* 0x000000044b537824 */ /* 0x000fc800078e0251 */
[----:B-----5:R-:W-:-:S04]  /*a7b0*/  IMAD R85, R75, 0x4, R83 ;  /* 0x000000044b557824 */ /* 0x020fc800078e0253 */
[----:B------:R-:W-:-:S04]  /*a7c0*/  IMAD R87, R75, 0x4, R85 ;  /* 0x000000044b577824 */ /* 0x000fc800078e0255 */
[----:B------:R-:W-:-:S04]  /*a7d0*/  IMAD R89, R75, 0x4, R87 ;  /* 0x000000044b597824 */ /* 0x000fc800078e0257 */
[----:B-1----:R-:W-:-:S04]  /*a7e0*/  IMAD R3, R75, 0x4, R89 ;  /* 0x000000044b037824 */ /* 0x002fc800078e0259 */
[C---:B------:R-:W-:Y:S01]  /*a7f0*/  IMAD R77, R75.reuse, 0x4, R3 ;  /* 0x000000044b4d7824 */ /* 0x040fe200078e0203 */
[----:B------:R1:W-:Y:S03]  /*a800*/  STG.E.U16 desc[UR60][R6.64], R8 ;  /* 0x0000000806007986 */ /* 0x0003e6000c10153c */
[C---:B------:R-:W-:Y:S01]  /*a810*/  IMAD R73, R75.reuse, 0x4, R77 ;  /* 0x000000044b497824 */ /* 0x040fe200078e024d */
[----:B------:R-:W-:Y:S03]  /*a820*/  STG.E.U16 desc[UR60][R44.64], R20 ;  /* 0x000000142c007986 */ /* 0x000fe6000c10153c */
[----:B------:R-:W-:-:S04]  /*a830*/  IMAD R91, R75, 0x4, R73 ;  /* 0x000000044b5b7824 */ /* 0x000fc800078e0249 */
[----:B------:R-:W-:Y:S01]  /*a840*/  IMAD R93, R75, 0x4, R91 ;  /* 0x000000044b5d7824 */ /* 0x000fe200078e025b */
[----:B-1----:R-:W-:Y:S02]  /*a850*/  PRMT R7, R8, 0x7632, R7 ;  /* 0x0000763208077816 */ /* 0x002fe40000000007 */
[----:B------:R-:W-:Y:S01]  /*a860*/  LEA R6, P3, R97, R60, 0x1 ;  /* 0x0000003c61067211 */ /* 0x000fe200078608ff */
[----:B------:R-:W-:Y:S01]  /*a870*/  IMAD R95, R75, 0x4, R93 ;  /* 0x000000044b5f7824 */ /* 0x000fe200078e025d */
[----:B------:R-:W-:Y:S01]  /*a880*/  PRMT R8, R20, 0x7632, R8 ;  /* 0x0000763214087816 */ /* 0x000fe20000000008 */
[----:B------:R1:W-:Y:S04]  /*a890*/  STG.E.U16 desc[UR60][R46.64], R7 ;  /* 0x000000072e007986 */ /* 0x0003e8000c10153c */
[----:B------:R4:W-:Y:S04]  /*a8a0*/  STG.E.U16 desc[UR60][R48.64], R8 ;  /* 0x0000000830007986 */ /* 0x0009e8000c10153c */
[----:B------:R5:W-:Y:S01]  /*a8b0*/  STG.E.U16 desc[UR60][R50.64], R9 ;  /* 0x0000000932007986 */ /* 0x000be2000c10153c */
[----:B-1----:R-:W-:Y:S01]  /*a8c0*/  LEA.HI.X.SX32 R7, R97, R72, 0x1, P3 ;  /* 0x0000004861077211 */ /* 0x002fe200018f0eff */
[----:B------:R-:W-:Y:S01]  /*a8d0*/  IMAD R97, R75, 0x4, R95 ;  /* 0x000000044b617824 */ /* 0x000fe200078e025f */
[----:B------:R-:W-:-:S02]  /*a8e0*/  LEA R44, P3, R99, R60, 0x1 ;  /* 0x0000003c632c7211 */ /* 0x000fc400078608ff */
[----:B----4-:R-:W-:Y:S01]  /*a8f0*/  LEA R48, P4, R79, R60, 0x1 ;  /* 0x0000003c4f307211 */ /* 0x010fe200078808ff */
[----:B------:R1:W-:Y:S01]  /*a900*/  STG.E.U16 desc[UR60][R6.64], R21 ;  /* 0x0000001506007986 */ /* 0x0003e2000c10153c */
[----:B------:R-:W-:Y:S01]  /*a910*/  LEA.HI.X.SX32 R45, R99, R72, 0x1, P3 ;  /* 0x00000048632d7211 */ /* 0x000fe200018f0eff */
[----:B------:R-:W-:Y:S01]  /*a920*/  IMAD R99, R75, 0x4, R97 ;  /* 0x000000044b637824 */ /* 0x000fe200078e0261 */
[----:B------:R-:W-:Y:S02]  /*a930*/  LEA R46, P3, R101, R60, 0x1 ;  /* 0x0000003c652e7211 */ /* 0x000fe400078608ff */
[-C--:B------:R-:W-:Y:S01]  /*a940*/  LEA.HI.X.SX32 R49, R79, R72.reuse, 0x1, P4 ;  /* 0x000000484f317211 */ /* 0x080fe200020f0eff */
[----:B-----5:R-:W-:Y:S01]  /*a950*/  IMAD R51, R75, 0x4, R99 ;  /* 0x000000044b337824 */ /* 0x020fe200078e0263 */
[----:B------:R-:W-:Y:S01]  /*a960*/  LEA.HI.X.SX32 R47, R101, R72, 0x1, P3 ;  /* 0x00000048652f7211 */ /* 0x000fe200018f0eff */
[----:B------:R4:W-:Y:S01]  /*a970*/  STG.E.U16 desc[UR60][R44.64], R16 ;  /* 0x000000102c007986 */ /* 0x0009e2000c10153c */
[----:B------:R-:W-:Y:S01]  /*a980*/  LEA R8, P3, R103, R60, 0x1 ;  /* 0x0000003c67087211 */ /* 0x000fe200078608ff */
[----:B------:R-:W-:Y:S01]  /*a990*/  IMAD R79, R75, 0x4, R51 ;  /* 0x000000044b4f7824 */ /* 0x000fe200078e0233 */
[----:B-1----:R-:W-:-:S03]  /*a9a0*/  PRMT R7, R21, 0x7632, R7 ;  /* 0x0000763215077816 */ /* 0x002fc60000000007 */
[----:B------:R-:W-:Y:S01]  /*a9b0*/  IMAD R101, R75, 0x4, R79 ;  /* 0x000000044b657824 */ /* 0x000fe200078e024f */
[----:B------:R-:W-:Y:S02]  /*a9c0*/  LEA.HI.X.SX32 R9, R103, R72, 0x1, P3 ;  /* 0x0000004867097211 */ /* 0x000fe400018f0eff */
[----:B------:R-:W-:Y:S01]  /*a9d0*/  LEA R6, P3, R105, R60, 0x1 ;  /* 0x0000003c69067211 */ /* 0x000fe200078608ff */
[----:B------:R-:W-:Y:S01]  /*a9e0*/  IMAD R103, R75, 0x4, R101 ;  /* 0x000000044b677824 */ /* 0x000fe200078e0265 */
[----:B------:R1:W-:Y:S01]  /*a9f0*/  STG.E.U16 desc[UR60][R46.64], R7 ;  /* 0x000000072e007986 */ /* 0x0003e2000c10153c */
[----:B----4-:R-:W-:-:S03]  /*aa00*/  PRMT R16, R11, 0x7632, R16 ;  /* 0x000076320b107816 */ /* 0x010fc60000000010 */
[----:B------:R-:W-:Y:S04]  /*aa10*/  STG.E.U16 desc[UR60][R48.64], R10 ;  /* 0x0000000a30007986 */ /* 0x000fe8000c10153c */
[----:B------:R4:W-:Y:S01]  /*aa20*/  STG.E.U16 desc[UR60][R8.64], R22 ;  /* 0x0000001608007986 */ /* 0x0009e2000c10153c */
[----:B-1----:R-:W-:Y:S01]  /*aa30*/  LEA.HI.X.SX32 R7, R105, R72, 0x1, P3 ;  /* 0x0000004869077211 */ /* 0x002fe200018f0eff */
[----:B------:R-:W-:Y:S01]  /*aa40*/  IMAD R105, R75, 0x4, R103 ;  /* 0x000000044b697824 */ /* 0x000fe200078e0267 */
[----:B------:R-:W-:-:S04]  /*aa50*/  LEA R20, P3, R63, R60, 0x1 ;  /* 0x0000003c3f147211 */ /* 0x000fc800078608ff */
[----:B------:R-:W-:Y:S01]  /*aa60*/  LEA.HI.X.SX32 R21, R63, R72, 0x1, P3 ;  /* 0x000000483f157211 */ /* 0x000fe200018f0eff */
[----:B------:R-:W-:Y:S01]  /*aa70*/  IMAD R63, R75, 0x4, R105 ;  /* 0x000000044b3f7824 */ /* 0x000fe200078e0269 */
[----:B------:R-:W-:Y:S02]  /*aa80*/  LEA R44, P3, R61, R60, 0x1 ;  /* 0x0000003c3d2c7211 */ /* 0x000fe400078608ff */
[----:B----4-:R-:W-:Y:S01]  /*aa90*/  PRMT R9, R10, 0x7632, R9 ;  /* 0x000076320a097816 */ /* 0x010fe20000000009 */
[----:B------:R-:W-:Y:S01]  /*aaa0*/  IMAD R49, R75, 0x4, R63 ;  /* 0x000000044b317824 */ /* 0x000fe200078e023f */
[----:B------:R-:W-:Y:S02]  /*aab0*/  LEA.HI.X.SX32 R45, R61, R72, 0x1, P3 ;  /* 0x000000483d2d7211 */ /* 0x000fe400018f0eff */
[----:B------:R-:W-:Y:S01]  /*aac0*/  LEA R8, P3, R81, R60, 0x1 ;  /* 0x0000003c51087211 */ /* 0x000fe200078608ff */
[----:B------:R-:W-:Y:S01]  /*aad0*/  IMAD R61, R75, 0x4, R49 ;  /* 0x000000044b3d7824 */ /* 0x000fe200078e0231 */
[----:B------:R1:W-:Y:S01]  /*aae0*/  STG.E.U16 desc[UR60][R6.64], R9 ;  /* 0x0000000906007986 */ /* 0x0003e2000c10153c */
[----:B------:R-:W-:-:S05]  /*aaf0*/  PRMT R10, R22, 0x7632, R10 ;  /* 0x00007632160a7816 */ /* 0x000fca000000000a */
[----:B------:R4:W-:Y:S04]  /*ab00*/  STG.E.U16 desc[UR60][R20.64], R10 ;  /* 0x0000000a14007986 */ /* 0x0009e8000c10153c */
[----:B------:R5:W-:Y:S01]  /*ab10*/  STG.E.U16 desc[UR60][R44.64], R11 ;  /* 0x0000000b2c007986 */ /* 0x000be2000c10153c */
[----:B-1----:R-:W-:Y:S01]  /*ab20*/  LEA.HI.X.SX32 R9, R81, R72, 0x1, P3 ;  /* 0x0000004851097211 */ /* 0x002fe200018f0eff */
[----:B------:R-:W-:Y:S01]  /*ab30*/  IMAD R81, R75, 0x4, R61 ;  /* 0x000000044b517824 */ /* 0x000fe200078e023d */
[----:B------:R-:W-:-:S03]  /*ab40*/  LEA R46, P3, R83, R60, 0x1 ;  /* 0x0000003c532e7211 */ /* 0x000fc600078608ff */
[----:B------:R-:W-:Y:S01]  /*ab50*/  IMAD R107, R75, 0x4, R81 ;  /* 0x000000044b6b7824 */ /* 0x000fe200078e0251 */
[----:B------:R-:W-:Y:S01]  /*ab60*/  LEA.HI.X.SX32 R47, R83, R72, 0x1, P3 ;  /* 0x00000048532f7211 */ /* 0x000fe200018f0eff */
[----:B------:R1:W-:Y:S01]  /*ab70*/  STG.E.U16 desc[UR60][R8.64], R23 ;  /* 0x0000001708007986 */ /* 0x0003e2000c10153c */
[-C--:B------:R-:W-:Y:S01]  /*ab80*/  LEA R6, P3, R85, R60.reuse, 0x1 ;  /* 0x0000003c55067211 */ /* 0x080fe200078608ff */
[----:B------:R-:W-:Y:S01]  /*ab90*/  IMAD R83, R75, 0x4, R107 ;  /* 0x000000044b537824 */ /* 0x000fe200078e026b */
        /* <DEDUP_REMOVED lines=9> */
[----:B-1----:R-:W-:Y:S01]  /*ac30*/  LEA R8, P3, R3, R60, 0x1 ;  /* 0x0000003c03087211 */ /* 0x002fe200078608ff */
[----:B------:R-:W-:-:S02]  /*ac40*/  IMAD R85, R75, 0x4, R45 ;  /* 0x000000044b557824 */ /* 0x000fc400078e022d */
[----:B------:R-:W-:Y:S01]  /*ac50*/  STG.E.U16 desc[UR60][R20.64], R36 ;  /* 0x0000002414007986 */ /* 0x000fe2000c10153c */
[----:B------:R-:W-:Y:S01]  /*ac60*/  LEA.HI.X.SX32 R9, R3, R72, 0x1, P3 ;  /* 0x0000004803097211 */ /* 0x000fe200018f0eff */
[----:B------:R-:W-:Y:S01]  /*ac70*/  IMAD R87, R75, 0x4, R85 ;  /* 0x000000044b577824 */ /* 0x000fe200078e0255 */
[----:B------:R-:W-:Y:S01]  /*ac80*/  LEA R22, P3, R77, R60, 0x1 ;  /* 0x0000003c4d167211 */ /* 0x000fe200078608ff */
[----:B---3--:R1:W-:Y:S01]  /*ac90*/  STG.E.U16 desc[UR60][R10.64], R40 ;  /* 0x000000280a007986 */ /* 0x0083e2000c10153c */
[----:B----4-:R-:W-:Y:S01]  /*aca0*/  PRMT R16, R39, 0x7632, R16 ;  /* 0x0000763227107816 */ /* 0x010fe20000000010 */
[----:B------:R-:W-:Y:S01]  /*acb0*/  IMAD R3, R75, 0x4, R87 ;  /* 0x000000044b037824 */ /* 0x000fe200078e0257 */
[----:B------:R-:W-:Y:S02]  /*acc0*/  LEA.HI.X.SX32 R23, R77, R72, 0x1, P3 ;  /* 0x000000484d177211 */ /* 0x000fe400018f0eff */
[----:B-----5:R-:W-:Y:S01]  /*acd0*/  PRMT R7, R36, 0x7632, R7 ;  /* 0x0000763224077816 */ /* 0x020fe20000000007 */
[----:B------:R-:W-:Y:S01]  /*ace0*/  IMAD R89, R75, 0x4, R3 ;  /* 0x000000044b597824 */ /* 0x000fe200078e0203 */
[----:B------:R-:W-:-:S02]  /*acf0*/  LEA R6, P3, R73, R60, 0x1 ;  /* 0x0000003c49067211 */ /* 0x000fc400078608ff */
[----:B0-----:R-:W-:Y:S01]  /*ad00*/  PRMT R18, R52, 0x7632, R18 ;  /* 0x0000763234127816 */ /* 0x001fe20000000012 */
[----:B------:R-:W-:Y:S01]  /*ad10*/  IMAD R77, R75, 0x4, R89 ;  /* 0x000000044b4d7824 */ /* 0x000fe200078e0259 */
[----:B------:R0:W-:Y:S01]  /*ad20*/  STG.E.U16 desc[UR60][R8.64], R7 ;  /* 0x0000000708007986 */ /* 0x0001e2000c10153c */
[----:B-1----:R-:W-:Y:S02]  /*ad30*/  PRMT R11, R40, 0x7632, R11 ;  /* 0x00007632280b7816 */ /* 0x002fe4000000000b */
[----:B------:R-:W-:-:S03]  /*ad40*/  LEA R44, P5, R85, R60, 0x1 ;  /* 0x0000003c552c7211 */ /* 0x000fc600078a08ff */
[----:B------:R1:W-:Y:S01]  /*ad50*/  STG.E.U16 desc[UR60][R22.64], R11 ;  /* 0x0000000b16007986 */ /* 0x0003e2000c10153c */
[----:B0-----:R-:W-:Y:S01]  /*ad60*/  LEA.HI.X.SX32 R7, R73, R72, 0x1, P3 ;  /* 0x0000004849077211 */ /* 0x001fe200018f0eff */
[----:B------:R-:W-:Y:S01]  /*ad70*/  IMAD R73, R75, 0x4, R77 ;  /* 0x000000044b497824 */ /* 0x000fe200078e024d */
[----:B------:R-:W-:-:S03]  /*ad80*/  LEA R10, P3, R91, R60, 0x1 ;  /* 0x0000003c5b0a7211 */ /* 0x000fc600078608ff */
[----:B------:R-:W-:Y:S01]  /*ad90*/  IMAD R111, R75, 0x4, R73 ;  /* 0x000000044b6f7824 */ /* 0x000fe200078e0249 */
[----:B-1----:R-:W-:Y:S01]  /*ada0*/  LEA.HI.X.SX32 R11, R91, R72, 0x1, P3 ;  /* 0x000000485b0b7211 */ /* 0x002fe200018f0eff */
[----:B------:R0:W-:Y:S01]  /*adb0*/  STG.E.U16 desc[UR60][R6.64], R37 ;  /* 0x0000002506007986 */ /* 0x0001e2000c10153c */
[-C--:B------:R-:W-:Y:S01]  /*adc0*/  LEA R20, P3, R93, R60.reuse, 0x1 ;  /* 0x0000003c5d147211 */ /* 0x080fe200078608ff */
[----:B------:R-:W-:Y:S01]  /*add0*/  IMAD R91, R75, 0x4, R111 ;  /* 0x000000044b5b7824 */ /* 0x000fe200078e026f */
[----:B------:R-:W-:Y:S01]  /*ade0*/  LEA R22, P4, R97, R60, 0x1 ;  /* 0x0000003c61167211 */ /* 0x000fe200078808ff */
[----:B------:R1:W-:Y:S01]  /*adf0*/  STG.E.U16 desc[UR60][R10.64], R41 ;  /* 0x000000290a007986 */ /* 0x0003e2000c10153c */
[----:B------:R-:W-:Y:S01]  /*ae00*/  LEA.HI.X.SX32 R21, R93, R72, 0x1, P3 ;  /* 0x000000485d157211 */ /* 0x000fe200018f0eff */
[----:B------:R-:W-:Y:S01]  /*ae10*/  IMAD R93, R75, 0x4, R91 ;  /* 0x000000044b5d7824 */ /* 0x000fe200078e025b */
[----:B------:R-:W-:Y:S02]  /*ae20*/  LEA R8, P3, R95, R60, 0x1 ;  /* 0x0000003c5f087211 */ /* 0x000fe400078608ff */
[-C--:B------:R-:W-:Y:S01]  /*ae30*/  LEA.HI.X.SX32 R23, R97, R72.reuse, 0x1, P4 ;  /* 0x0000004861177211 */ /* 0x080fe200020f0eff */
[----:B------:R-:W-:Y:S01]  /*ae40*/  IMAD R113, R75, 0x4, R93 ;  /* 0x000000044b717824 */ /* 0x000fe200078e025d */
[----:B------:R-:W-:-:S02]  /*ae50*/  LEA.HI.X.SX32 R9, R95, R72, 0x1, P3 ;  /* 0x000000485f097211 */ /* 0x000fc400018f0eff */
[----:B0-----:R-:W-:Y:S01]  /*ae60*/  PRMT R7, R37, 0x7632, R7 ;  /* 0x0000763225077816 */ /* 0x001fe20000000007 */
[----:B------:R-:W-:Y:S01]  /*ae70*/  IMAD R115, R75, 0x4, R113 ;  /* 0x000000044b737824 */ /* 0x000fe200078e0271 */
[----:B------:R-:W-:Y:S02]  /*ae80*/  LEA R6, P3, R99, R60, 0x1 ;  /* 0x0000003c63067211 */ /* 0x000fe400078608ff */
[----:B-1----:R-:W-:Y:S01]  /*ae90*/  PRMT R11, R41, 0x7632, R11 ;  /* 0x00007632290b7816 */ /* 0x002fe2000000000b */
[C---:B------:R-:W-:Y:S01]  /*aea0*/  IMAD R95, R75.reuse, 0x4, R115 ;  /* 0x000000044b5f7824 */ /* 0x040fe200078e0273 */
[----:B------:R0:W-:Y:S03]  /*aeb0*/  STG.E.U16 desc[UR60][R20.64], R7 ;  /* 0x0000000714007986 */ /* 0x0001e6000c10153c */
[----:B------:R-:W-:Y:S01]  /*aec0*/  IMAD R97, R75, 0x4, R95 ;  /* 0x000000044b617824 */ /* 0x000fe200078e025f */
[----:B------:R1:W-:Y:S04]  /*aed0*/  STG.E.U16 desc[UR60][R8.64], R11 ;  /* 0x0000000b08007986 */ /* 0x0003e8000c10153c */
[----:B------:R-:W-:Y:S01]  /*aee0*/  STG.E.U16 desc[UR60][R22.64], R38 ;  /* 0x0000002616007986 */ /* 0x000fe2000c10153c */
[----:B0-----:R-:W-:Y:S01]  /*aef0*/  LEA.HI.X.SX32 R7, R99, R72, 0x1, P3 ;  /* 0x0000004863077211 */ /* 0x001fe200018f0eff */
[----:B------:R-:W-:Y:S01]  /*af00*/  IMAD R99, R75, 0x4, R97 ;  /* 0x000000044b637824 */ /* 0x000fe200078e0261 */
[----:B------:R-:W-:-:S03]  /*af10*/  LEA R10, P3, R51, R60, 0x1 ;  /* 0x0000003c330a7211 */ /* 0x000fc600078608ff */
[----:B------:R-:W-:Y:S01]  /*af20*/  IMAD R117, R75, 0x4, R99 ;  /* 0x000000044b757824 */ /* 0x000fe200078e0263 */
[----:B-1----:R-:W-:Y:S01]  /*af30*/  LEA.HI.X.SX32 R11, R51, R72, 0x1, P3 ;  /* 0x00000048330b7211 */ /* 0x002fe200018f0eff */
[----:B------:R0:W-:Y:S01]  /*af40*/  STG.E.U16 desc[UR60][R6.64], R42 ;  /* 0x0000002a06007986 */ /* 0x0001e2000c10153c */
[----:B------:R-:W-:Y:S01]  /*af50*/  LEA R20, P3, R79, R60, 0x1 ;  /* 0x0000003c4f147211 */ /* 0x000fe200078608ff */
[----:B------:R-:W-:-:S03]  /*af60*/  IMAD R119, R75, 0x4, R117 ;  /* 0x000000044b777824 */ /* 0x000fc600078e0275 */
[----:B------:R-:W-:Y:S01]  /*af70*/  LEA.HI.X.SX32 R21, R79, R72, 0x1, P3 ;  /* 0x000000484f157211 */ /* 0x000fe200018f0eff */
[----:B------:R-:W-:Y:S01]  /*af80*/  IMAD R121, R75, 0x4, R119 ;  /* 0x000000044b797824 */ /* 0x000fe200078e0277 */
[----:B------:R-:W-:-:S03]  /*af90*/  LEA R8, P3, R101, R60, 0x1 ;  /* 0x0000003c65087211 */ /* 0x000fc600078608ff */
[----:B------:R-:W-:Y:S01]  /*afa0*/  IMAD R123, R75, 0x4, R121 ;  /* 0x000000044b7b7824 */ /* 0x000fe200078e0279 */
[----:B------:R-:W-:Y:S02]  /*afb0*/  LEA.HI.X.SX32 R9, R101, R72, 0x1, P3 ;  /* 0x0000004865097211 */ /* 0x000fe400018f0eff */
[----:B0-----:R-:W-:Y:S01]  /*afc0*/  PRMT R7, R38, 0x7632, R7 ;  /* 0x0000763226077816 */ /* 0x001fe20000000007 */
[----:B------:R-:W-:Y:S01]  /*afd0*/  IMAD R125, R75, 0x4, R123 ;  /* 0x000000044b7d7824 */ /* 0x000fe200078e027b */
[----:B------:R-:W-:-:S03]  /*afe0*/  LEA R6, P3, R103, R60, 0x1 ;  /* 0x0000003c67067211 */ /* 0x000fc600078608ff */
[C---:B------:R-:W-:Y:S01]  /*aff0*/  IMAD R127, R75.reuse, 0x4, R125 ;  /* 0x000000044b7f7824 */ /* 0x040fe200078e027d */
[----:B------:R0:W-:Y:S03]  /*b000*/  STG.E.U16 desc[UR60][R10.64], R7 ;  /* 0x000000070a007986 */ /* 0x0001e6000c10153c */
[----:B------:R-:W-:-:S04]  /*b010*/  IMAD R129, R75, 0x4, R127 ;  /* 0x000000044b817824 */ /* 0x000fc800078e027f */
[----:B------:R-:W-:-:S04]  /*b020*/  IMAD R131, R75, 0x4, R129 ;  /* 0x000000044b837824 */ /* 0x000fc800078e0281 */
[----:B------:R-:W-:Y:S01]  /*b030*/  IMAD R133, R75, 0x4, R131 ;  /* 0x000000044b857824 */ /* 0x000fe200078e0283 */
[----:B0-----:R-:W-:Y:S02]  /*b040*/  LEA.HI.X.SX32 R7, R103, R72, 0x1, P3 ;  /* 0x0000004867077211 */ /* 0x001fe400018f0eff */
[C---:B------:R-:W-:Y:S02]  /*b050*/  LEA R22, P3, R105.reuse, R60, 0x1 ;  /* 0x0000003c69167211 */ /* 0x040fe400078608ff */
[----:B------:R-:W-:Y:S02]  /*b060*/  PRMT R11, R42, 0x7632, R11 ;  /* 0x000076322a0b7816 */ /* 0x000fe4000000000b */
[----:B------:R-:W-:Y:S02]  /*b070*/  LEA.HI.X.SX32 R23, R105, R72, 0x1, P3 ;  /* 0x0000004869177211 */ /* 0x000fe400018f0eff */
[C---:B------:R-:W-:Y:S01]  /*b080*/  LEA R10, P3, R63.reuse, R60, 0x1 ;  /* 0x0000003c3f0a7211 */ /* 0x040fe200078608ff */
[----:B------:R0:W-:Y:S04]  /*b090*/  STG.E.U16 desc[UR60][R20.64], R11 ;  /* 0x0000000b14007986 */ /* 0x0001e8000c10153c */
[----:B------:R1:W-:Y:S04]  /*b0a0*/  STG.E.U16 desc[UR60][R8.64], R39 ;  /* 0x0000002708007986 */ /* 0x0003e8000c10153c */
[----:B------:R2:W-:Y:S01]  /*b0b0*/  STG.E.U16 desc[UR60][R6.64], R43 ;  /* 0x0000002b06007986 */ /* 0x0005e2000c10153c */
[----:B0-----:R-:W-:-:S03]  /*b0c0*/  LEA.HI.X.SX32 R11, R63, R72, 0x1, P3 ;  /* 0x000000483f0b7211 */ /* 0x001fc600018f0eff */
[----:B------:R0:W-:Y:S01]  /*b0d0*/  STG.E.U16 desc[UR60][R22.64], R16 ;  /* 0x0000001016007986 */ /* 0x0001e2000c10153c */
[-C--:B------:R-:W-:Y:S01]  /*b0e0*/  LEA R20, P4, R49, R60.reuse, 0x1 ;  /* 0x0000003c31147211 */ /* 0x080fe200078808ff */
[----:B-1----:R-:W-:Y:S01]  /*b0f0*/  IMAD R39, R75, 0x4, R133 ;  /* 0x000000044b277824 */ /* 0x002fe200078e0285 */
[----:B------:R-:W-:Y:S02]  /*b100*/  PRMT R9, R43, 0x7632, R9 ;  /* 0x000076322b097816 */ /* 0x000fe40000000009 */
[----:B------:R-:W-:Y:S01]  /*b110*/  LEA R8, P3, R61, R60, 0x1 ;  /* 0x0000003c3d087211 */ /* 0x000fe200078608ff */
[----:B------:R-:W-:Y:S01]  /*b120*/  IMAD R63, R75, 0x4, R39 ;  /* 0x000000044b3f7824 */ /* 0x000fe200078e0227 */
[----:B------:R-:W-:Y:S01]  /*b130*/  LEA.HI.X.SX32 R21, R49, R72, 0x1, P4 ;  /* 0x0000004831157211 */ /* 0x000fe200020f0eff */
[----:B------:R1:W-:Y:S01]  /*b140*/  STG.E.U16 desc[UR60][R10.64], R9 ;  /* 0x000000090a007986 */ /* 0x0003e2000c10153c */
[----:B--2---:R-:W-:Y:S02]  /*b150*/  PRMT R7, R68, 0x7632, R7 ;  /* 0x0000763244077816 */ /* 0x004fe40000000007 */
[----:B------:R-:W-:Y:S01]  /*b160*/  LEA R42, P4, R45, R60, 0x1 ;  /* 0x0000003c2d2a7211 */ /* 0x000fe200078808ff */
[----:B------:R2:W-:Y:S01]  /*b170*/  STG.E.U16 desc[UR60][R20.64], R52 ;  /* 0x0000003414007986 */ /* 0x0005e2000c10153c */
[----:B0-----:R-:W-:-:S02]  /*b180*/  PRMT R16, R54, 0x7632, R16 ;  /* 0x0000763236107816 */ /* 0x001fc40000000010 */
[----:B------:R-:W-:Y:S02]  /*b190*/  LEA.HI.X.SX32 R43, R45, R72, 0x1, P4 ;  /* 0x000000482d2b7211 */ /* 0x000fe400020f0eff */
[----:B------:R-:W-:Y:S02]  /*b1a0*/  LEA R48, P4, R3, R60, 0x1 ;  /* 0x0000003c03307211 */ /* 0x000fe400078808ff */
[-C--:B------:R-:W-:Y:S02]  /*b1b0*/  LEA.HI.X.SX32 R45, R85, R72.reuse, 0x1, P5 ;  /* 0x00000048552d7211 */ /* 0x080fe400028f0eff */
[----:B-1----:R-:W-:Y:S01]  /*b1c0*/  LEA.HI.X.SX32 R9, R61, R72, 0x1, P3 ;  /* 0x000000483d097211 */ /* 0x002fe200018f0eff */
[----:B------:R-:W-:Y:S01]  /*b1d0*/  IMAD R61, R75, 0x4, R63 ;  /* 0x000000044b3d7824 */ /* 0x000fe200078e023f */
[----:B------:R-:W-:Y:S02]  /*b1e0*/  LEA R36, P3, R81, R60, 0x1 ;  /* 0x0000003c51247211 */ /* 0x000fe400078608ff */
[-C--:B------:R-:W-:Y:S01]  /*b1f0*/  LEA.HI.X.SX32 R49, R3, R72.reuse, 0x1, P4 ;  /* 0x0000004803317211 */ /* 0x080fe200020f0eff */
[----:B------:R-:W-:Y:S01]  /*b200*/  IMAD R135, R75, 0x4, R61 ;  /* 0x000000044b877824 */ /* 0x000fe200078e023d */
[----:B------:R0:W-:Y:S01]  /*b210*/  STG.E.U16 desc[UR60][R8.64], R68 ;  /* 0x0000004408007986 */ /* 0x0001e2000c10153c */
[----:B------:R-:W-:-:S02]  /*b220*/  LEA.HI.X.SX32 R37, R81, R72, 0x1, P3 ;  /* 0x0000004851257211 */ /* 0x000fc400018f0eff */
[----:B------:R-:W-:Y:S01]  /*b230*/  IMAD R11, R75, 0x4, R135 ;  /* 0x000000044b0b7824 */ /* 0x000fe200078e0287 */
[----:B------:R-:W-:Y:S02]  /*b240*/  LEA R22, P3, R107, R60, 0x1 ;  /* 0x0000003c6b167211 */ /* 0x000fe400078608ff */
[----:B------:R-:W-:Y:S01]  /*b250*/  STG.E.U16 desc[UR60][R36.64], R18 ;  /* 0x0000001224007986 */ /* 0x000fe2000c10153c */
[----:B--2---:R-:W-:Y:S01]  /*b260*/  IMAD R21, R75, 0x4, R11 ;  /* 0x000000044b157824 */ /* 0x004fe200078e020b */
[----:B------:R-:W-:Y:S02]  /*b270*/  LEA.HI.X.SX32 R23, R107, R72, 0x1, P3 ;  /* 0x000000486b177211 */ /* 0x000fe400018f0eff */
[-C--:B------:R-:W-:Y:S01]  /*b280*/  LEA R78, P4, R73, R60.reuse, 0x1 ;  /* 0x0000003c494e7211 */ /* 0x080fe200078808ff */
[----:B0-----:R-:W-:Y:S02]  /*b290*/  IMAD R9, R75, 0x4, R21 ;  /* 0x000000044b097824 */ /* 0x001fe400078e0215 */
[----:B------:R0:W-:Y:S01]  /*b2a0*/  STG.E.U16 desc[UR60][R22.64], R7 ;  /* 0x0000000716007986 */ /* 0x0001e2000c10153c */
[----:B------:R-:W-:Y:S01]  /*b2b0*/  LEA R6, P3, R83, R60, 0x1 ;  /* 0x0000003c53067211 */ /* 0x000fe200078608ff */
[----:B------:R-:W-:Y:S01]  /*b2c0*/  IMAD R137, R75, 0x4, R9 ;  /* 0x000000044b897824 */ /* 0x000fe200078e0209 */
[----:B------:R-:W-:-:S02]  /*b2d0*/  LEA.HI.X.SX32 R79, R73, R72, 0x1, P4 ;  /* 0x00000048494f7211 */ /* 0x000fc400020f0eff */
[-C--:B------:R-:W-:Y:S01]  /*b2e0*/  LEA R50, P5, R89, R60.reuse, 0x1 ;  /* 0x0000003c59327211 */ /* 0x080fe200078a08ff */
[----:B------:R-:W-:Y:S01]  /*b2f0*/  IMAD R139, R75, 0x4, R137 ;  /* 0x000000044b8b7824 */ /* 0x000fe200078e0289 */
[----:B------:R-:W-:Y:S02]  /*b300*/  LEA R84, P4, R93, R60, 0x1 ;  /* 0x0000003c5d547211 */ /* 0x000fe400078808ff */
[-C--:B------:R-:W-:Y:S01]  /*b310*/  LEA.HI.X.SX32 R51, R89, R72.reuse, 0x1, P5 ;  /* 0x0000004859337211 */ /* 0x080fe200028f0eff */
[----:B0-----:R-:W-:Y:S01]  /*b320*/  IMAD R23, R75, 0x4, R139 ;  /* 0x000000044b177824 */ /* 0x001fe200078e028b */
[----:B------:R-:W-:Y:S02]  /*b330*/  LEA.HI.X.SX32 R7, R83, R72, 0x1, P3 ;  /* 0x0000004853077211 */ /* 0x000fe400018f0eff */
[-C--:B------:R-:W-:Y:S01]  /*b340*/  LEA R40, P3, R109, R60.reuse, 0x1 ;  /* 0x0000003c6d287211 */ /* 0x080fe200078608ff */
[----:B------:R-:W-:Y:S01]  /*b350*/  IMAD R37, R75, 0x4, R23 ;  /* 0x000000044b257824 */ /* 0x000fe200078e0217 */
[----:B------:R-:W-:Y:S01]  /*b360*/  LEA R80, P5, R111, R60, 0x1 ;  /* 0x0000003c6f507211 */ /* 0x000fe200078a08ff */
[----:B------:R0:W-:Y:S01]  /*b370*/  STG.E.U16 desc[UR60][R6.64], R53 ;  /* 0x0000003506007986 */ /* 0x0001e2000c10153c */
[----:B------:R-:W-:Y:S01]  /*b380*/  LEA.HI.X.SX32 R41, R109, R72, 0x1, P3 ;  /* 0x000000486d297211 */ /* 0x000fe200018f0eff */
[----:B------:R-:W-:Y:S01]  /*b390*/  IMAD R3, R75, 0x4, R37 ;  /* 0x000000044b037824 */ /* 0x000fe200078e0225 */
[----:B------:R-:W-:-:S02]  /*b3a0*/  LEA R46, P3, R87, R60, 0x1 ;  /* 0x0000003c572e7211 */ /* 0x000fc400078608ff */
[-C--:B------:R-:W-:Y:S01]  /*b3b0*/  LEA.HI.X.SX32 R81, R111, R72.reuse, 0x1, P5 ;  /* 0x000000486f517211 */ /* 0x080fe200028f0eff */
[----:B------:R-:W-:Y:S01]  /*b3c0*/  IMAD R141, R75, 0x4, R3 ;  /* 0x000000044b8d7824 */ /* 0x000fe200078e0203 */
[----:B------:R-:W-:Y:S01]  /*b3d0*/  LEA.HI.X.SX32 R47, R87, R72, 0x1, P3 ;  /* 0x00000048572f7211 */ /* 0x000fe200018f0eff */
[----:B------:R1:W-:Y:S01]  /*b3e0*/  STG.E.U16 desc[UR60][R40.64], R69 ;  /* 0x0000004528007986 */ /* 0x0003e2000c10153c */
[-C--:B------:R-:W-:Y:S01]  /*b3f0*/  LEA R76, P3, R77, R60.reuse, 0x1 ;  /* 0x0000003c4d4c7211 */ /* 0x080fe200078608ff */
[----:B------:R-:W-:Y:S01]  /*b400*/  IMAD R73, R75, 0x4, R141 ;  /* 0x000000044b497824 */ /* 0x000fe200078e028d */
[----:B------:R-:W-:Y:S02]  /*b410*/  LEA R86, P5, R113, R60, 0x1 ;  /* 0x0000003c71567211 */ /* 0x000fe400078a08ff */
[----:B------:R-:W-:Y:S01]  /*b420*/  LEA.HI.X.SX32 R77, R77, R72, 0x1, P3 ;  /* 0x000000484d4d7211 */ /* 0x000fe200018f0eff */
[----:B------:R-:W-:Y:S01]  /*b430*/  IMAD R143, R75, 0x4, R73 ;  /* 0x000000044b8f7824 */ /* 0x000fe200078e0249 */
[----:B------:R-:W-:-:S02]  /*b440*/  LEA R82, P3, R91, R60, 0x1 ;  /* 0x0000003c5b527211 */ /* 0x000fc400078608ff */
[-C--:B------:R-:W-:Y:S01]  /*b450*/  LEA.HI.X.SX32 R85, R93, R72.reuse, 0x1, P4 ;  /* 0x000000485d557211 */ /* 0x080fe200020f0eff */
[----:B------:R-:W-:Y:S01]  /*b460*/  IMAD R145, R75, 0x4, R143 ;  /* 0x000000044b917824 */ /* 0x000fe200078e028f */
[----:B------:R-:W-:Y:S02]  /*b470*/  LEA.HI.X.SX32 R83, R91, R72, 0x1, P3 ;  /* 0x000000485b537211 */ /* 0x000fe400018f0eff */
        /* <DEDUP_REMOVED lines=27> */
[-C--:B------:R-:W-:Y:S02]  /*b630*/  LEA R106, P3, R127, R60.reuse, 0x1 ;  /* 0x0000003c7f6a7211 */ /* 0x080fe400078608ff */
[----:B------:R-:W-:Y:S02]  /*b640*/  LEA R108, P4, R129, R60, 0x1 ;  /* 0x0000003c816c7211 */ /* 0x000fe400078808ff */
[----:B------:R-:W-:Y:S02]  /*b650*/  LEA.HI.X.SX32 R105, R125, R72, 0x1, P5 ;  /* 0x000000487d697211 */ /* 0x000fe400028f0eff */
[----:B------:R-:W-:-:S02]  /*b660*/  LEA R110, P5, R131, R60, 0x1 ;  /* 0x0000003c836e7211 */ /* 0x000fc400078a08ff */
[-C--:B------:R-:W-:Y:S02]  /*b670*/  LEA.HI.X.SX32 R107, R127, R72.reuse, 0x1, P3 ;  /* 0x000000487f6b7211 */ /* 0x080fe400018f0eff */
[----:B------:R-:W-:Y:S02]  /*b680*/  LEA.HI.X.SX32 R109, R129, R72, 0x1, P4 ;  /* 0x00000048816d7211 */ /* 0x000fe400020f0eff */
[-C--:B------:R-:W-:Y:S02]  /*b690*/  LEA R112, P3, R133, R60.reuse, 0x1 ;  /* 0x0000003c85707211 */ /* 0x080fe400078608ff */
[----:B------:R-:W-:Y:S02]  /*b6a0*/  LEA R114, P4, R39, R60, 0x1 ;  /* 0x0000003c27727211 */ /* 0x000fe400078808ff */
[----:B------:R-:W-:Y:S02]  /*b6b0*/  LEA.HI.X.SX32 R111, R131, R72, 0x1, P5 ;  /* 0x00000048836f7211 */ /* 0x000fe400028f0eff */
[----:B------:R-:W-:-:S02]  /*b6c0*/  LEA R116, P5, R63, R60, 0x1 ;  /* 0x0000003c3f747211 */ /* 0x000fc400078a08ff */
[-C--:B------:R-:W-:Y:S02]  /*b6d0*/  LEA.HI.X.SX32 R113, R133, R72.reuse, 0x1, P3 ;  /* 0x0000004885717211 */ /* 0x080fe400018f0eff */
[----:B------:R-:W-:Y:S01]  /*b6e0*/  LEA.HI.X.SX32 R115, R39, R72, 0x1, P4 ;  /* 0x0000004827737211 */ /* 0x000fe200020f0eff */
[----:B------:R-:W-:Y:S01]  /*b6f0*/  IMAD R39, R75, 0x4, R163 ;  /* 0x000000044b277824 */ /* 0x000fe200078e02a3 */
[----:B------:R-:W-:Y:S02]  /*b700*/  LEA R118, P3, R61, R60, 0x1 ;  /* 0x0000003c3d767211 */ /* 0x000fe400078608ff */
[----:B------:R-:W-:Y:S02]  /*b710*/  LEA.HI.X.SX32 R117, R63, R72, 0x1, P5 ;  /* 0x000000483f757211 */ /* 0x000fe400028f0eff */
[----:B------:R-:W-:Y:S02]  /*b720*/  LEA R122, P5, R11, R60, 0x1 ;  /* 0x0000003c0b7a7211 */ /* 0x000fe400078a08ff */
[----:B------:R-:W-:Y:S01]  /*b730*/  LEA.HI.X.SX32 R119, R61, R72, 0x1, P3 ;  /* 0x000000483d777211 */ /* 0x000fe200018f0eff */
[----:B------:R-:W-:Y:S01]  /*b740*/  IMAD R61, R75, 0x4, R39 ;  /* 0x000000044b3d7824 */ /* 0x000fe200078e0227 */
[----:B------:R-:W-:-:S02]  /*b750*/  LEA R120, P4, R135, R60, 0x1 ;  /* 0x0000003c87787211 */ /* 0x000fc400078808ff */
[----:B------:R-:W-:Y:S01]  /*b760*/  LEA.HI.X.SX32 R123, R11, R72, 0x1, P5 ;  /* 0x000000480b7b7211 */ /* 0x000fe200028f0eff */
[----:B------:R-:W-:Y:S01]  /*b770*/  IMAD R11, R75, 0x4, R61 ;  /* 0x000000044b0b7824 */ /* 0x000fe200078e023d */
[----:B------:R-:W-:Y:S02]  /*b780*/  LEA R124, P3, R21, R60, 0x1 ;  /* 0x0000003c157c7211 */ /* 0x000fe400078608ff */
[----:B------:R-:W-:Y:S02]  /*b790*/  LEA.HI.X.SX32 R121, R135, R72, 0x1, P4 ;  /* 0x0000004887797211 */ /* 0x000fe400020f0eff */
[----:B------:R-:W-:Y:S02]  /*b7a0*/  LEA R126, P4, R9, R60, 0x1 ;  /* 0x0000003c097e7211 */ /* 0x000fe400078808ff */
[-C--:B------:R-:W-:Y:S01]  /*b7b0*/  LEA.HI.X.SX32 R125, R21, R72.reuse, 0x1, P3 ;  /* 0x00000048157d7211 */ /* 0x080fe200018f0eff */
[----:B------:R-:W-:Y:S01]  /*b7c0*/  IMAD R21, R75, 0x4, R11 ;  /* 0x000000044b157824 */ /* 0x000fe200078e020b */
[----:B------:R-:W-:-:S02]  /*b7d0*/  LEA.HI.X.SX32 R127, R9, R72, 0x1, P4 ;  /* 0x00000048097f7211 */ /* 0x000fc400020f0eff */
[-C--:B------:R-:W-:Y:S01]  /*b7e0*/  LEA R130, P3, R139, R60.reuse, 0x1 ;  /* 0x0000003c8b827211 */ /* 0x080fe200078608ff */
[----:B------:R-:W-:Y:S01]  /*b7f0*/  IMAD R9, R75, 0x4, R21 ;  /* 0x000000044b097824 */ /* 0x000fe200078e0215 */
[-C--:B------:R-:W-:Y:S02]  /*b800*/  LEA R132, P4, R23, R60.reuse, 0x1 ;  /* 0x0000003c17847211 */ /* 0x080fe400078808ff */
[----:B------:R-:W-:Y:S01]  /*b810*/  LEA R128, P5, R137, R60, 0x1 ;  /* 0x0000003c89807211 */ /* 0x000fe200078a08ff */
[----:B------:R-:W-:Y:S01]  /*b820*/  IMAD R63, R75, 0x4, R9 ;  /* 0x000000044b3f7824 */ /* 0x000fe200078e0209 */
[-C--:B------:R-:W-:Y:S02]  /*b830*/  LEA.HI.X.SX32 R131, R139, R72.reuse, 0x1, P3 ;  /* 0x000000488b837211 */ /* 0x080fe400018f0eff */
[----:B------:R-:W-:Y:S01]  /*b840*/  LEA.HI.X.SX32 R133, R23, R72, 0x1, P4 ;  /* 0x0000004817857211 */ /* 0x000fe200020f0eff */
[----:B------:R-:W-:Y:S01]  /*b850*/  IMAD R23, R75, 0x4, R63 ;  /* 0x000000044b177824 */ /* 0x000fe200078e023f */
[----:B------:R-:W-:-:S02]  /*b860*/  LEA R136, P3, R3, R60, 0x1 ;  /* 0x0000003c03887211 */ /* 0x000fc400078608ff */
[----:B------:R-:W-:Y:S02]  /*b870*/  LEA.HI.X.SX32 R129, R137, R72, 0x1, P5 ;  /* 0x0000004889817211 */ /* 0x000fe400028f0eff */
[----:B------:R-:W-:Y:S02]  /*b880*/  LEA R134, P5, R37, R60, 0x1 ;  /* 0x0000003c25867211 */ /* 0x000fe400078a08ff */
[-C--:B------:R-:W-:Y:S01]  /*b890*/  LEA.HI.X.SX32 R137, R3, R72.reuse, 0x1, P3 ;  /* 0x0000004803897211 */ /* 0x080fe200018f0eff */
[----:B------:R-:W-:Y:S01]  /*b8a0*/  IMAD R3, R75, 0x4, R23 ;  /* 0x000000044b037824 */ /* 0x000fe200078e0217 */
[----:B------:R-:W-:Y:S02]  /*b8b0*/  LEA.HI.X.SX32 R135, R37, R72, 0x1, P5 ;  /* 0x0000004825877211 */ /* 0x000fe400028f0eff */
[-C--:B------:R-:W-:Y:S01]  /*b8c0*/  LEA R138, P4, R141, R60.reuse, 0x1 ;  /* 0x0000003c8d8a7211 */ /* 0x080fe200078808ff */
[----:B------:R-:W-:Y:S01]  /*b8d0*/  IMAD R37, R75, 0x4, R3 ;  /* 0x000000044b257824 */ /* 0x000fe200078e0203 */
[----:B------:R-:W-:-:S02]  /*b8e0*/  LEA R140, P5, R73, R60, 0x1 ;  /* 0x0000003c498c7211 */ /* 0x000fc400078a08ff */
[-C--:B------:R-:W-:Y:S02]  /*b8f0*/  LEA.HI.X.SX32 R139, R141, R72.reuse, 0x1, P4 ;  /* 0x000000488d8b7211 */ /* 0x080fe400020f0eff */
[----:B------:R-:W-:Y:S01]  /*b900*/  LEA.HI.X.SX32 R141, R73, R72, 0x1, P5 ;  /* 0x00000048498d7211 */ /* 0x000fe200028f0eff */
[----:B------:R-:W-:Y:S01]  /*b910*/  IMAD R73, R75, 0x4, R37 ;  /* 0x000000044b497824 */ /* 0x000fe200078e0225 */
[-C--:B------:R-:W-:Y:S02]  /*b920*/  LEA R142, P3, R143, R60.reuse, 0x1 ;  /* 0x0000003c8f8e7211 */ /* 0x080fe400078608ff */
[-C--:B------:R-:W-:Y:S01]  /*b930*/  LEA R146, P5, R147, R60.reuse, 0x1 ;  /* 0x0000003c93927211 */ /* 0x080fe200078a08ff */
[----:B------:R-:W-:Y:S01]  /*b940*/  IMAD R185, R75, 0x4, R73 ;  /* 0x000000044bb97824 */ /* 0x000fe200078e0249 */
[----:B------:R-:W-:Y:S02]  /*b950*/  LEA R144, P4, R145, R60, 0x1 ;  /* 0x0000003c91907211 */ /* 0x000fe400078808ff */
[-C--:B------:R-:W-:Y:S01]  /*b960*/  LEA.HI.X.SX32 R143, R143, R72.reuse, 0x1, P3 ;  /* 0x000000488f8f7211 */ /* 0x080fe200018f0eff */
[----:B------:R-:W-:Y:S01]  /*b970*/  IMAD R187, R75, 0x4, R185 ;  /* 0x000000044bbb7824 */ /* 0x000fe200078e02b9 */
[----:B------:R-:W-:-:S02]  /*b980*/  LEA.HI.X.SX32 R147, R147, R72, 0x1, P5 ;  /* 0x0000004893937211 */ /* 0x000fc400028f0eff */
[-C--:B------:R-:W-:Y:S01]  /*b990*/  LEA R148, P3, R149, R60.reuse, 0x1 ;  /* 0x0000003c95947211 */ /* 0x080fe200078608ff */
[----:B------:R-:W-:Y:S01]  /*b9a0*/  IMAD R189, R75, 0x4, R187 ;  /* 0x000000044bbd7824 */ /* 0x000fe200078e02bb */
[----:B------:R-:W-:Y:S02]  /*b9b0*/  LEA R152, P5, R153, R60, 0x1 ;  /* 0x0000003c99987211 */ /* 0x000fe400078a08ff */
[----:B------:R-:W-:Y:S01]  /*b9c0*/  LEA.HI.X.SX32 R145, R145, R72, 0x1, P4 ;  /* 0x0000004891917211 */ /* 0x000fe200020f0eff */
        /* <DEDUP_REMOVED lines=8> */
[----:B------:R-:W-:Y:S02]  /*ba50*/  LEA.HI.X.SX32 R151, R151, R72, 0x1, P4 ;  /* 0x0000004897977211 */ /* 0x000fe400020f0eff */
[----:B------:R-:W-:Y:S02]  /*ba60*/  LEA R156, P4, R157, R60, 0x1 ;  /* 0x0000003c9d9c7211 */ /* 0x000fe400078808ff */
[-C--:B------:R-:W-:Y:S02]  /*ba70*/  LEA.HI.X.SX32 R155, R155, R72.reuse, 0x1, P3 ;  /* 0x000000489b9b7211 */ /* 0x080fe400018f0eff */
[----:B------:R-:W-:-:S02]  /*ba80*/  LEA.HI.X.SX32 R159, R159, R72, 0x1, P5 ;  /* 0x000000489f9f7211 */ /* 0x000fc400028f0eff */
[-C--:B------:R-:W-:Y:S02]  /*ba90*/  LEA R160, P3, R161, R60.reuse, 0x1 ;  /* 0x0000003ca1a07211 */ /* 0x080fe400078608ff */
[----:B------:R-:W-:Y:S02]  /*baa0*/  LEA R164, P5, R39, R60, 0x1 ;  /* 0x0000003c27a47211 */ /* 0x000fe400078a08ff */
[----:B------:R-:W-:Y:S02]  /*bab0*/  LEA.HI.X.SX32 R157, R157, R72, 0x1, P4 ;  /* 0x000000489d9d7211 */ /* 0x000fe400020f0eff */
[----:B------:R-:W-:Y:S02]  /*bac0*/  LEA R162, P4, R163, R60, 0x1 ;  /* 0x0000003ca3a27211 */ /* 0x000fe400078808ff */
        /* <DEDUP_REMOVED lines=12> */
[-C--:B------:R-:W-:Y:S01]  /*bb90*/  LEA.HI.X.SX32 R173, R9, R72.reuse, 0x1, P3 ;  /* 0x0000004809ad7211 */ /* 0x080fe200018f0eff */
[----:B------:R-:W-:Y:S01]  /*bba0*/  IMAD R9, R75, 0x4, R11 ;  /* 0x000000044b097824 */ /* 0x000fe200078e020b */
[----:B------:R-:W-:Y:S02]  /*bbb0*/  LEA.HI.X.SX32 R171, R21, R72, 0x1, P5 ;  /* 0x0000004815ab7211 */ /* 0x000fe400028f0eff */
[-C--:B------:R-:W-:Y:S01]  /*bbc0*/  LEA R178, P3, R3, R60.reuse, 0x1 ;  /* 0x0000003c03b27211 */ /* 0x080fe200078608ff */
[----:B------:R-:W-:Y:S01]  /*bbd0*/  IMAD R21, R75, 0x4, R9 ;  /* 0x000000044b157824 */ /* 0x000fe200078e0209 */
[-C--:B------:R-:W-:Y:S02]  /*bbe0*/  LEA R174, P4, R63, R60.reuse, 0x1 ;  /* 0x0000003c3fae7211 */ /* 0x080fe400078808ff */
[----:B------:R-:W-:Y:S02]  /*bbf0*/  LEA R176, P5, R23, R60, 0x1 ;  /* 0x0000003c17b07211 */ /* 0x000fe400078a08ff */
[-C--:B------:R-:W-:Y:S01]  /*bc00*/  LEA.HI.X.SX32 R179, R3, R72.reuse, 0x1, P3 ;  /* 0x0000004803b37211 */ /* 0x080fe200018f0eff */
[----:B------:R-:W-:Y:S01]  /*bc10*/  IMAD R3, R75, 0x4, R21 ;  /* 0x000000044b037824 */ /* 0x000fe200078e0215 */
[----:B------:R-:W-:-:S02]  /*bc20*/  LEA.HI.X.SX32 R175, R63, R72, 0x1, P4 ;  /* 0x000000483faf7211 */ /* 0x000fc400020f0eff */
[----:B------:R-:W-:Y:S01]  /*bc30*/  LEA.HI.X.SX32 R177, R23, R72, 0x1, P5 ;  /* 0x0000004817b17211 */ /* 0x000fe200028f0eff */
[----:B------:R-:W-:Y:S01]  /*bc40*/  IMAD R23, R75, 0x4, R3 ;  /* 0x000000044b177824 */ /* 0x000fe200078e0203 */
[-C--:B------:R-:W-:Y:S02]  /*bc50*/  LEA R180, P4, R37, R60.reuse, 0x1 ;  /* 0x0000003c25b47211 */ /* 0x080fe400078808ff */
[----:B------:R-:W-:Y:S02]  /*bc60*/  LEA R182, P5, R73, R60, 0x1 ;  /* 0x0000003c49b67211 */ /* 0x000fe400078a08ff */
[----:B------:R-:W-:Y:S01]  /*bc70*/  LEA.HI.X.SX32 R181, R37, R72, 0x1, P4 ;  /* 0x0000004825b57211 */ /* 0x000fe200020f0eff */
[----:B------:R-:W-:Y:S01]  /*bc80*/  IMAD R37, R75, 0x4, R23 ;  /* 0x000000044b257824 */ /* 0x000fe200078e0217 */
[----:B------:R-:W-:Y:S02]  /*bc90*/  LEA R184, P3, R185, R60, 0x1 ;  /* 0x0000003cb9b87211 */ /* 0x000fe400078608ff */
[----:B------:R-:W-:Y:S01]  /*bca0*/  LEA.HI.X.SX32 R183, R73, R72, 0x1, P5 ;  /* 0x0000004849b77211 */ /* 0x000fe200028f0eff */
[----:B------:R-:W-:Y:S01]  /*bcb0*/  IMAD R63, R75, 0x4, R37 ;  /* 0x000000044b3f7824 */ /* 0x000fe200078e0225 */
[----:B------:R-:W-:-:S02]  /*bcc0*/  LEA R188, P5, R189, R60, 0x1 ;  /* 0x0000003cbdbc7211 */ /* 0x000fc400078a08ff */
[----:B------:R-:W-:Y:S01]  /*bcd0*/  LEA.HI.X.SX32 R185, R185, R72, 0x1, P3 ;  /* 0x00000048b9b97211 */ /* 0x000fe200018f0eff */
[----:B------:R-:W-:Y:S01]  /*bce0*/  IMAD R73, R75, 0x4, R63 ;  /* 0x000000044b497824 */ /* 0x000fe200078e023f */
[----:B------:R-:W-:Y:S02]  /*bcf0*/  LEA R190, P3, R191, R60, 0x1 ;  /* 0x0000003cbfbe7211 */ /* 0x000fe400078608ff */
[----:B------:R-:W-:Y:S01]  /*bd00*/  LEA.HI.X.SX32 R189, R189, R72, 0x1, P5 ;  /* 0x00000048bdbd7211 */ /* 0x000fe200028f0eff */
[----:B------:R-:W-:Y:S01]  /*bd10*/  IMAD R217, R75, 0x4, R73 ;  /* 0x000000044bd97824 */ /* 0x000fe200078e0249 */
[----:B------:R-:W-:Y:S02]  /*bd20*/  LEA R194, P5, R195, R60, 0x1 ;  /* 0x0000003cc3c27211 */ /* 0x000fe400078a08ff */
[----:B------:R-:W-:Y:S02]  /*bd30*/  LEA.HI.X.SX32 R191, R191, R72, 0x1, P3 ;  /* 0x00000048bfbf7211 */ /* 0x000fe400018f0eff */
[----:B------:R-:W-:-:S02]  /*bd40*/  LEA R196, P3, R39, R60, 0x1 ;  /* 0x0000003c27c47211 */ /* 0x000fc400078608ff */
[----:B------:R-:W-:Y:S02]  /*bd50*/  LEA R186, P4, R187, R60, 0x1 ;  /* 0x0000003cbbba7211 */ /* 0x000fe400078808ff */
[----:B------:R-:W-:Y:S02]  /*bd60*/  LEA.HI.X.SX32 R195, R195, R72, 0x1, P5 ;  /* 0x00000048c3c37211 */ /* 0x000fe400028f0eff */
[----:B------:R-:W-:Y:S02]  /*bd70*/  LEA R200, P5, R11, R60, 0x1 ;  /* 0x0000003c0bc87211 */ /* 0x000fe400078a08ff */
[-C--:B------:R-:W-:Y:S01]  /*bd80*/  LEA.HI.X.SX32 R197, R39, R72.reuse, 0x1, P3 ;  /* 0x0000004827c57211 */ /* 0x080fe200018f0eff */
[----:B------:R-:W-:Y:S01]  /*bd90*/  IMAD R39, R75, 0x4, R217 ;  /* 0x000000044b277824 */ /* 0x000fe200078e02d9 */
[----:B------:R-:W-:Y:S02]  /*bda0*/  LEA.HI.X.SX32 R187, R187, R72, 0x1, P4 ;  /* 0x00000048bbbb7211 */ /* 0x000fe400020f0eff */
[----:B------:R-:W-:-:S02]  /*bdb0*/  LEA R192, P4, R193, R60, 0x1 ;  /* 0x0000003cc1c07211 */ /* 0x000fc400078808ff */
[----:B------:R-:W-:Y:S01]  /*bdc0*/  LEA.HI.X.SX32 R201, R11, R72, 0x1, P5 ;  /* 0x000000480bc97211 */ /* 0x000fe200028f0eff */
[----:B------:R-:W-:Y:S01]  /*bdd0*/  IMAD R11, R75, 0x4, R39 ;  /* 0x000000044b0b7824 */ /* 0x000fe200078e0227 */
[----:B------:R-:W-:Y:S02]  /*bde0*/  LEA R202, P3, R9, R60, 0x1 ;  /* 0x0000003c09ca7211 */ /* 0x000fe400078608ff */
[----:B------:R-:W-:Y:S02]  /*bdf0*/  LEA.HI.X.SX32 R193, R193, R72, 0x1, P4 ;  /* 0x00000048c1c17211 */ /* 0x000fe400020f0eff */
[-C--:B------:R-:W-:Y:S02]  /*be00*/  LEA R198, P4, R61, R60.reuse, 0x1 ;  /* 0x0000003c3dc67211 */ /* 0x080fe400078808ff */
[----:B------:R-:W-:Y:S02]  /*be10*/  LEA R206, P5, R3, R60, 0x1 ;  /* 0x0000003c03ce7211 */ /* 0x000fe400078a08ff */
[-C--:B------:R-:W-:Y:S01]  /*be20*/  LEA.HI.X.SX32 R203, R9, R72.reuse, 0x1, P3 ;  /* 0x0000004809cb7211 */ /* 0x080fe200018f0eff */
[----:B------:R-:W-:Y:S01]  /*be30*/  IMAD R9, R75, 0x4, R11 ;  /* 0x000000044b097824 */ /* 0x000fe200078e020b */
[----:B------:R-:W-:-:S02]  /*be40*/  LEA.HI.X.SX32 R199, R61, R72, 0x1, P4 ;  /* 0x000000483dc77211 */ /* 0x000fc400020f0eff */
[----:B------:R-:W-:Y:S02]  /*be50*/  LEA R204, P4, R21, R60, 0x1 ;  /* 0x0000003c15cc7211 */ /* 0x000fe400078808ff */
[-C--:B------:R-:W-:Y:S01]  /*be60*/  LEA.HI.X.SX32 R207, R3, R72.reuse, 0x1, P5 ;  /* 0x0000004803cf7211 */ /* 0x080fe200028f0eff */
[----:B------:R-:W-:Y:S01]  /*be70*/  IMAD R3, R75, 0x4, R9 ;  /* 0x000000044b037824 */ /* 0x000fe200078e0209 */
[----:B------:R-:W-:Y:S02]  /*be80*/  LEA.HI.X.SX32 R205, R21, R72, 0x1, P4 ;  /* 0x0000004815cd7211 */ /* 0x000fe400020f0eff */
[-C--:B------:R-:W-:Y:S01]  /*be90*/  LEA R208, P3, R23, R60.reuse, 0x1 ;  /* 0x0000003c17d07211 */ /* 0x080fe200078608ff */
[----:B------:R-:W-:Y:S01]  /*bea0*/  IMAD R21, R75, 0x4, R3 ;  /* 0x000000044b157824 */ /* 0x000fe200078e0203 */
[-C--:B------:R-:W-:Y:S02]  /*beb0*/  LEA R210, P4, R37, R60.reuse, 0x1 ;  /* 0x0000003c25d27211 */ /* 0x080fe400078808ff */
[----:B------:R-:W-:-:S02]  /*bec0*/  LEA R212, P5, R63, R60, 0x1 ;  /* 0x0000003c3fd47211 */ /* 0x000fc400078a08ff */
[-C--:B------:R-:W-:Y:S01]  /*bed0*/  LEA.HI.X.SX32 R209, R23, R72.reuse, 0x1, P3 ;  /* 0x0000004817d17211 */ /* 0x080fe200018f0eff */
[----:B------:R-:W-:Y:S01]  /*bee0*/  IMAD R23, R75, 0x4, R21 ;  /* 0x000000044b177824 */ /* 0x000fe200078e0215 */
[-C--:B------:R-:W-:Y:S02]  /*bef0*/  LEA.HI.X.SX32 R211, R37, R72.reuse, 0x1, P4 ;  /* 0x0000004825d37211 */ /* 0x080fe400020f0eff */
[----:B------:R-:W-:Y:S01]  /*bf00*/  LEA.HI.X.SX32 R213, R63, R72, 0x1, P5 ;  /* 0x000000483fd57211 */ /* 0x000fe200028f0eff */
[----:B------:R-:W-:Y:S01]  /*bf10*/  IMAD R37, R75, 0x4, R23 ;  /* 0x000000044b257824 */ /* 0x000fe200078e0217 */
[-C--:B------:R-:W-:Y:S02]  /*bf20*/  LEA R214, P3, R73, R60.reuse, 0x1 ;  /* 0x0000003c49d67211 */ /* 0x080fe400078608ff */
[-C--:B------:R-:W-:Y:S02]  /*bf30*/  LEA R216, P4, R217, R60.reuse, 0x1 ;  /* 0x0000003cd9d87211 */ /* 0x080fe400078808ff */
[----:B------:R-:W-:-:S02]  /*bf40*/  LEA R218, P5, R39, R60, 0x1 ;  /* 0x0000003c27da7211 */ /* 0x000fc400078a08ff */
[-C--:B------:R-:W-:Y:S02]  /*bf50*/  LEA.HI.X.SX32 R215, R73, R72.reuse, 0x1, P3 ;  /* 0x0000004849d77211 */ /* 0x080fe400018f0eff */
[-C--:B------:R-:W-:Y:S02]  /*bf60*/  LEA.HI.X.SX32 R217, R217, R72.reuse, 0x1, P4 ;  /* 0x00000048d9d97211 */ /* 0x080fe400020f0eff */
[----:B------:R-:W-:Y:S01]  /*bf70*/  LEA.HI.X.SX32 R219, R39, R72, 0x1, P5 ;  /* 0x0000004827db7211 */ /* 0x000fe200028f0eff */
[----:B------:R-:W-:Y:S01]  /*bf80*/  IMAD R39, R75, 0x4, R37 ;  /* 0x000000044b277824 */ /* 0x000fe200078e0225 */
[-C--:B------:R-:W-:Y:S02]  /*bf90*/  LEA R220, P3, R11, R60.reuse, 0x1 ;  /* 0x0000003c0bdc7211 */ /* 0x080fe400078608ff */
[----:B------:R-:W-:Y:S02]  /*bfa0*/  LEA R222, P4, R9, R60, 0x1 ;  /* 0x0000003c09de7211 */ /* 0x000fe400078808ff */
[-C--:B------:R-:W-:Y:S01]  /*bfb0*/  LEA.HI.X.SX32 R221, R11, R72.reuse, 0x1, P3 ;  /* 0x000000480bdd7211 */ /* 0x080fe200018f0eff */
[----:B------:R-:W-:Y:S01]  /*bfc0*/  IMAD R11, R75, 0x4, R39 ;  /* 0x000000044b0b7824 */ /* 0x000fe200078e0227 */
[----:B------:R-:W-:-:S02]  /*bfd0*/  LEA.HI.X.SX32 R223, R9, R72, 0x1, P4 ;  /* 0x0000004809df7211 */ /* 0x000fc400020f0eff */
[-C--:B------:R-:W-:Y:S02]  /*bfe0*/  LEA R228, P4, R23, R60.reuse, 0x1 ;  /* 0x0000003c17e47211 */ /* 0x080fe400078808ff */
[----:B------:R-:W-:Y:S02]  /*bff0*/  LEA R224, P5, R3, R60, 0x1 ;  /* 0x0000003c03e07211 */ /* 0x000fe400078a08ff */
[----:B------:R-:W-:Y:S02]  /*c000*/  LEA.HI.X.SX32 R229, R23, R72, 0x1, P4 ;  /* 0x0000004817e57211 */ /* 0x000fe400020f0eff */
[-C--:B------:R-:W-:Y:S02]  /*c010*/  LEA R234, P4, R11, R60.reuse, 0x1 ;  /* 0x0000003c0bea7211 */ /* 0x080fe400078808ff */
[----:B------:R-:W-:Y:S02]  /*c020*/  LEA R226, P3, R21, R60, 0x1 ;  /* 0x0000003c15e27211 */ /* 0x000fe400078608ff */
[-C--:B------:R-:W-:Y:S01]  /*c030*/  LEA.HI.X.SX32 R225, R3, R72.reuse, 0x1, P5 ;  /* 0x0000004803e17211 */ /* 0x080fe200028f0eff */
[----:B------:R-:W-:Y:S01]  /*c040*/  IMAD R3, R75, 0x4, R11 ;  /* 0x000000044b037824 */ /* 0x000fe200078e020b */
[----:B------:R-:W-:-:S02]  /*c050*/  LEA.HI.X.SX32 R235, R11, R72, 0x1, P4 ;  /* 0x000000480beb7211 */ /* 0x000fc400020f0eff */
[----:B------:R-:W-:Y:S01]  /*c060*/  LEA.HI.X.SX32 R227, R21, R72, 0x1, P3 ;  /* 0x0000004815e37211 */ /* 0x000fe200018f0eff */
[----:B------:R-:W2:Y:S01]  /*c070*/  LDS.128 R8, [R4] ;  /* 0x0000000004087984 */ /* 0x000ea20000000c00 */
[----:B------:R-:W-:Y:S01]  /*c080*/  LEA R230, P5, R37, R60, 0x1 ;  /* 0x0000003c25e67211 */ /* 0x000fe200078a08ff */
[----:B------:R-:W-:Y:S01]  /*c090*/  IMAD R61, R75, 0x4, R3 ;  /* 0x000000044b3d7824 */ /* 0x000fe200078e0203 */
[----:B0-----:R-:W-:Y:S01]  /*c0a0*/  PRMT R7, R69, 0x7632, R7 ;  /* 0x0000763245077816 */ /* 0x001fe20000000007 */
[----:B------:R-:W0:Y:S01]  /*c0b0*/  LDS.128 R20, [R5] ;  /* 0x0000000005147984 */ /* 0x000e220000000c00 */
[----:B------:R-:W-:Y:S01]  /*c0c0*/  LEA.HI.X.SX32 R231, R37, R72, 0x1, P5 ;  /* 0x0000004825e77211 */ /* 0x000fe200028f0eff */
[----:B------:R-:W-:Y:S01]  /*c0d0*/  IMAD R37, R75, 0x4, R61 ;  /* 0x000000044b257824 */ /* 0x000fe200078e023d */
[----:B------:R-:W-:Y:S02]  /*c0e0*/  LEA R236, P5, R3, R60, 0x1 ;  /* 0x0000003c03ec7211 */ /* 0x000fe400078a08ff */
[----:B------:R-:W-:Y:S01]  /*c0f0*/  PRMT R18, R70, 0x7632, R18 ;  /* 0x0000763246127816 */ /* 0x000fe20000000012 */
[----:B------:R-:W-:Y:S01]  /*c100*/  IMAD R63, R75, 0x4, R37 ;  /* 0x000000044b3f7824 */ /* 0x000fe200078e0225 */
[----:B------:R-:W-:-:S02]  /*c110*/  LEA.HI.X.SX32 R237, R3, R72, 0x1, P5 ;  /* 0x0000004803ed7211 */ /* 0x000fc400028f0eff */
[----:B------:R-:W-:Y:S01]  /*c120*/  PRMT R3, R53, 0x7632, R3 ;  /* 0x0000763235037816 */ /* 0x000fe20000000003 */
[----:B------:R-:W-:Y:S01]  /*c130*/  IMAD R75, R75, 0x4, R63 ;  /* 0x000000044b4b7824 */ /* 0x000fe200078e023f */
[----:B-1----:R-:W-:Y:S02]  /*c140*/  PRMT R41, R55, 0x7632, R41 ;  /* 0x0000763237297816 */ /* 0x002fe40000000029 */
[----:B------:R-:W-:Y:S01]  /*c150*/  PRMT R6, R71, 0x7632, R6 ;  /* 0x0000763247067816 */ /* 0x000fe20000000006 */
[----:B------:R-:W-:Y:S01]  /*c160*/  STG.E.U16 desc[UR60][R42.64], R3 ;  /* 0x000000032a007986 */ /* 0x000fe2000c10153c */
[----:B------:R-:W-:Y:S02]  /*c170*/  PRMT R69, R14, 0x7632, R69 ;  /* 0x000076320e457816 */ /* 0x000fe40000000045 */
[----:B------:R-:W-:Y:S01]  /*c180*/  PRMT R73, R15, 0x7632, R73 ;  /* 0x000076320f497816 */ /* 0x000fe20000000049 */
[----:B------:R1:W-:Y:S01]  /*c190*/  STG.E.U16 desc[UR60][R44.64], R7 ;  /* 0x000000072c007986 */ /* 0x0003e2000c10153c */
[----:B------:R-:W-:-:S02]  /*c1a0*/  LEA R232, P3, R39, R60, 0x1 ;  /* 0x0000003c27e87211 */ /* 0x000fc400078608ff */
[----:B------:R-:W-:Y:S01]  /*c1b0*/  LEA R38, P4, R37, R60, 0x1 ;  /* 0x0000003c25267211 */ /* 0x000fe200078808ff */
[----:B------:R-:W-:Y:S01]  /*c1c0*/  STG.E.U16 desc[UR60][R46.64], R54 ;  /* 0x000000362e007986 */ /* 0x000fe2000c10153c */
[----:B------:R-:W-:Y:S02]  /*c1d0*/  LEA.HI.X.SX32 R233, R39, R72, 0x1, P3 ;  /* 0x0000004827e97211 */ /* 0x000fe400018f0eff */
[-C--:B------:R-:W-:Y:S01]  /*c1e0*/  LEA R238, P3, R61, R60.reuse, 0x1 ;  /* 0x0000003c3dee7211 */ /* 0x080fe200078608ff */
[----:B------:R3:W-:Y:S01]  /*c1f0*/  STG.E.U16 desc[UR60][R48.64], R70 ;  /* 0x0000004630007986 */ /* 0x0007e2000c10153c */
[-C--:B------:R-:W-:Y:S02]  /*c200*/  LEA R36, P5, R63, R60.reuse, 0x1 ;  /* 0x0000003c3f247211 */ /* 0x080fe400078a08ff */
[----:B------:R-:W-:Y:S01]  /*c210*/  LEA R60, P6, R75, R60, 0x1 ;  /* 0x0000003c4b3c7211 */ /* 0x000fe200078c08ff */
[----:B------:R4:W-:Y:S01]  /*c220*/  STG.E.U16 desc[UR60][R50.64], R16 ;  /* 0x0000001032007986 */ /* 0x0009e2000c10153c */
[----:B-1----:R-:W-:-:S02]  /*c230*/  PRMT R7, R12, 0x7632, R7 ;  /* 0x000076320c077816 */ /* 0x002fc40000000007 */
[-C--:B------:R-:W-:Y:S01]  /*c240*/  LEA.HI.X.SX32 R239, R61, R72.reuse, 0x1, P3 ;  /* 0x000000483def7211 */ /* 0x080fe200018f0eff */
[----:B------:R1:W-:Y:S01]  /*c250*/  STG.E.U16 desc[UR60][R76.64], R18 ;  /* 0x000000124c007986 */ /* 0x0003e2000c10153c */
[----:B------:R-:W-:Y:S02]  /*c260*/  LEA.HI.X.SX32 R39, R37, R72, 0x1, P4 ;  /* 0x0000004825277211 */ /* 0x000fe400020f0eff */
[----:B--2---:R-:W-:Y:S01]  /*c270*/  PRMT R45, R8, 0x7632, R45 ;  /* 0x00007632082d7816 */ /* 0x004fe2000000002d */
[----:B------:R2:W-:Y:S01]  /*c280*/  STG.E.U16 desc[UR60][R78.64], R55 ;  /* 0x000000374e007986 */ /* 0x0005e2000c10153c */
[----:B---3--:R-:W-:Y:S02]  /*c290*/  PRMT R49, R9, 0x7632, R49 ;  /* 0x0000763209317816 */ /* 0x008fe40000000031 */
[----:B0-----:R-:W-:Y:S01]  /*c2a0*/  PRMT R46, R20, 0x7632, R46 ;  /* 0x00007632142e7816 */ /* 0x001fe2000000002e */
[----:B------:R0:W-:Y:S01]  /*c2b0*/  STG.E.U16 desc[UR60][R80.64], R71 ;  /* 0x0000004750007986 */ /* 0x0001e2000c10153c */
[----:B----4-:R-:W-:Y:S01]  /*c2c0*/  PRMT R50, R21, 0x7632, R50 ;  /* 0x0000763215327816 */ /* 0x010fe20000000032 */
[----:B------:R-:W-:Y:S01]  /*c2d0*/  FFMA R16, R74, 0.69314718246459960938, R19 ;  /* 0x3f3172184a107823 */ /* 0x000fe20000000013 */
[----:B------:R-:W-:Y:S01]  /*c2e0*/  PRMT R53, R10, 0x7632, R53 ;  /* 0x000076320a357816 */ /* 0x000fe20000000035 */
[----:B------:R3:W-:Y:S01]  /*c2f0*/  STG.E.U16 desc[UR60][R82.64], R41 ;  /* 0x0000002952007986 */ /* 0x0007e2000c10153c */
[----:B------:R-:W-:-:S02]  /*c300*/  PRMT R54, R22, 0x7632, R54 ;  /* 0x0000763216367816 */ /* 0x000fc40000000036 */
[----:B------:R-:W-:Y:S01]  /*c310*/  PRMT R3, R11, 0x7632, R3 ;  /* 0x000076320b037816 */ /* 0x000fe20000000003 */
[----:B------:R4:W-:Y:S01]  /*c320*/  STG.E.U16 desc[UR60][R84.64], R6 ;  /* 0x0000000654007986 */ /* 0x0009e2000c10153c */
[----:B------:R-:W-:Y:S02]  /*c330*/  PRMT R70, R26, 0x7632, R70 ;  /* 0x000076321a467816 */ /* 0x000fe40000000046 */
[----:B-1----:R-:W-:Y:S01]  /*c340*/  PRMT R77, R32, 0x7632, R77 ;  /* 0x00007632204d7816 */ /* 0x002fe2000000004d */
[----:B------:R1:W-:Y:S01]  /*c350*/  STG.E.U16 desc[UR60][R86.64], R8 ;  /* 0x0000000856007986 */ /* 0x0003e2000c10153c */
[----:B--2---:R-:W-:Y:S02]  /*c360*/  PRMT R78, R28, 0x7632, R78 ;  /* 0x000076321c4e7816 */ /* 0x004fe4000000004e */
[----:B0-----:R-:W-:Y:S01]  /*c370*/  PRMT R81, R33, 0x7632, R81 ;  /* 0x0000763221517816 */ /* 0x001fe20000000051 */
[----:B------:R0:W-:Y:S01]  /*c380*/  STG.E.U16 desc[UR60][R88.64], R20 ;  /* 0x0000001458007986 */ /* 0x0001e2000c10153c */
[----:B---3--:R-:W-:-:S02]  /*c390*/  PRMT R82, R29, 0x7632, R82 ;  /* 0x000076321d527816 */ /* 0x008fc40000000052 */
[----:B------:R-:W-:Y:S01]  /*c3a0*/  LEA.HI.X.SX32 R37, R63, R72, 0x1, P5 ;  /* 0x000000483f257211 */ /* 0x000fe200028f0eff */
[----:B------:R2:W-:Y:S01]  /*c3b0*/  STG.E.U16 desc[UR60][R90.64], R45 ;  /* 0x0000002d5a007986 */ /* 0x0005e2000c10153c */
[----:B----4-:R-:W-:Y:S02]  /*c3c0*/  PRMT R6, R23, 0x7632, R6 ;  /* 0x0000763217067816 */ /* 0x010fe40000000006 */
[----:B------:R-:W-:Y:S01]  /*c3d0*/  PRMT R85, R34, 0x7632, R85 ;  /* 0x0000763222557816 */ /* 0x000fe20000000055 */
[----:B------:R3:W-:Y:S01]  /*c3e0*/  STG.E.U16 desc[UR60][R92.64], R46 ;  /* 0x0000002e5c007986 */ /* 0x0007e2000c10153c */
[----:B-1----:R-:W-:Y:S02]  /*c3f0*/  PRMT R8, R24, 0x7632, R8 ;  /* 0x0000763218087816 */ /* 0x002fe40000000008 */
[----:B------:R-:W-:Y:S01]  /*c400*/  PRMT R86, R30, 0x7632, R86 ;  /* 0x000076321e567816 */ /* 0x000fe20000000056 */
[----:B------:R1:W-:Y:S01]  /*c410*/  STG.E.U16 desc[UR60][R94.64], R9 ;  /* 0x000000095e007986 */ /* 0x0003e2000c10153c */
[----:B0-----:R-:W-:-:S02]  /*c420*/  PRMT R89, R35, 0x7632, R89 ;  /* 0x0000763223597816 */ /* 0x001fc40000000059 */
[----:B------:R-:W-:Y:S01]  /*c430*/  LEA.HI.X.SX32 R61, R75, R72, 0x1, P6 ;  /* 0x000000484b3d7211 */ /* 0x000fe200030f0eff */
[----:B------:R0:W-:Y:S01]  /*c440*/  STG.E.U16 desc[UR60][R96.64], R21 ;  /* 0x0000001560007986 */ /* 0x0001e2000c10153c */
[----:B--2---:R-:W-:-:S03]  /*c450*/  PRMT R90, R31, 0x7632, R90 ;  /* 0x000076321f5a7816 */ /* 0x004fc6000000005a */
[----:B------:R2:W-:Y:S01]  /*c460*/  STG.E.U16 desc[UR60][R98.64], R49 ;  /* 0x0000003162007986 */ /* 0x0005e2000c10153c */
[----:B---3--:R-:W-:-:S03]  /*c470*/  PRMT R93, R64, 0x7632, R93 ;  /* 0x00007632405d7816 */ /* 0x008fc6000000005d */
[----:B------:R3:W-:Y:S01]  /*c480*/  STG.E.U16 desc[UR60][R100.64], R50 ;  /* 0x0000003264007986 */ /* 0x0007e2000c10153c */
[----:B-1----:R-:W-:Y:S02]  /*c490*/  PRMT R9, R13, 0x7632, R9 ;  /* 0x000076320d097816 */ /* 0x002fe40000000009 */
[----:B------:R-:W-:Y:S01]  /*c4a0*/  PRMT R94, R56, 0x7632, R94 ;  /* 0x00007632385e7816 */ /* 0x000fe2000000005e */
[----:B------:R1:W-:Y:S01]  /*c4b0*/  STG.E.U16 desc[UR60][R102.64], R10 ;  /* 0x0000000a66007986 */ /* 0x0003e2000c10153c */
[----:B0-----:R-:W-:-:S03]  /*c4c0*/  PRMT R97, R65, 0x7632, R97 ;  /* 0x0000763241617816 */ /* 0x001fc60000000061 */
[----:B------:R0:W-:Y:S01]  /*c4d0*/  STG.E.U16 desc[UR60][R104.64], R22 ;  /* 0x0000001668007986 */ /* 0x0001e2000c10153c */
[----:B--2---:R-:W-:-:S03]  /*c4e0*/  PRMT R98, R57, 0x7632, R98 ;  /* 0x0000763239627816 */ /* 0x004fc60000000062 */
[----:B------:R2:W-:Y:S01]  /*c4f0*/  STG.E.U16 desc[UR60][R106.64], R53 ;  /* 0x000000356a007986 */ /* 0x0005e2000c10153c */
[----:B---3--:R-:W-:-:S03]  /*c500*/  PRMT R101, R66, 0x7632, R101 ;  /* 0x0000763242657816 */ /* 0x008fc60000000065 */
[----:B------:R-:W-:Y:S01]  /*c510*/  STG.E.U16 desc[UR60][R108.64], R54 ;  /* 0x000000366c007986 */ /* 0x000fe2000c10153c */
[----:B-1----:R-:W-:Y:S02]  /*c520*/  PRMT R10, R25, 0x7632, R10 ;  /* 0x00007632190a7816 */ /* 0x002fe4000000000a */
[----:B------:R-:W-:Y:S01]  /*c530*/  PRMT R102, R58, 0x7632, R102 ;  /* 0x000076323a667816 */ /* 0x000fe20000000066 */
[----:B------:R-:W-:Y:S01]  /*c540*/  STG.E.U16 desc[UR60][R110.64], R11 ;  /* 0x0000000b6e007986 */ /* 0x000fe2000c10153c */
[----:B0-----:R-:W-:-:S03]  /*c550*/  PRMT R105, R67, 0x7632, R105 ;  /* 0x0000763243697816 */ /* 0x001fc60000000069 */
[----:B------:R-:W-:Y:S01]  /*c560*/  STG.E.U16 desc[UR60][R112.64], R23 ;  /* 0x0000001770007986 */ /* 0x000fe2000c10153c */
[----:B--2---:R-:W-:-:S03]  /*c570*/  PRMT R106, R59, 0x7632, R106 ;  /* 0x000076323b6a7816 */ /* 0x004fc6000000006a */
[----:B------:R0:W-:Y:S04]  /*c580*/  STG.E.U16 desc[UR60][R114.64], R3 ;  /* 0x0000000372007986 */ /* 0x0001e8000c10153c */
[----:B------:R-:W-:Y:S04]  /*c590*/  STG.E.U16 desc[UR60][R116.64], R6 ;  /* 0x0000000674007986 */ /* 0x000fe8000c10153c */
[----:B------:R-:W-:Y:S04]  /*c5a0*/  STG.E.U16 desc[UR60][R118.64], R12 ;  /* 0x0000000c76007986 */ /* 0x000fe8000c10153c */
[----:B------:R-:W-:Y:S01]  /*c5b0*/  STG.E.U16 desc[UR60][R120.64], R24 ;  /* 0x0000001878007986 */ /* 0x000fe2000c10153c */
[----:B0-----:R-:W-:-:S03]  /*c5c0*/  PRMT R3, R27, 0x7632, R3 ;  /* 0x000076321b037816 */ /* 0x001fc60000000003 */
[----:B------:R-:W-:Y:S04]  /*c5d0*/  STG.E.U16 desc[UR60][R122.64], R7 ;  /* 0x000000077a007986 */ /* 0x000fe8000c10153c */
        /* <DEDUP_REMOVED lines=10> */
[----:B------:R-:W0:Y:S04]  /*c680*/  LDS.128 R8, [R4+0x800] ;  /* 0x0008000004087984 */ /* 0x000e280000000c00 */
[----:B------:R-:W1:Y:S04]  /*c690*/  LDS.128 R12, [R5+0x800] ;  /* 0x00080000050c7984 */ /* 0x000e680000000c00 */
[----:B------:R-:W-:Y:S04]  /*c6a0*/  STG.E.U16 desc[UR60][R144.64], R27 ;  /* 0x0000001b90007986 */ /* 0x000fe8000c10153c */
[----:B------:R-:W-:Y:S04]  /*c6b0*/  STG.E.U16 desc[UR60][R146.64], R73 ;  /* 0x0000004992007986 */ /* 0x000fe8000c10153c */
[----:B------:R2:W-:Y:S04]  /*c6c0*/  STG.E.U16 desc[UR60][R148.64], R3 ;  /* 0x0000000394007986 */ /* 0x0005e8000c10153c */
[----:B------:R-:W-:Y:S04]  /*c6d0*/  STG.E.U16 desc[UR60][R150.64], R32 ;  /* 0x0000002096007986 */ /* 0x000fe8000c10153c */
[----:B------:R-:W-:Y:S04]  /*c6e0*/  STG.E.U16 desc[UR60][R152.64], R28 ;  /* 0x0000001c98007986 */ /* 0x000fe8000c10153c */
[----:B------:R-:W-:Y:S01]  /*c6f0*/  STG.E.U16 desc[UR60][R154.64], R77 ;  /* 0x0000004d9a007986 */ /* 0x000fe2000c10153c */
[----:B--2---:R-:W2:Y:S03]  /*c700*/  LDC R3, c[0x0][0x27c] ;  /* 0x00009f00ff037b82 */ /* 0x004ea60000000800 */
[----:B------:R-:W-:Y:S04]  /*c710*/  STG.E.U16 desc[UR60][R156.64], R78 ;  /* 0x0000004e9c007986 */ /* 0x000fe8000c10153c */
[----:B------:R-:W-:Y:S04]  /*c720*/  STG.E.U16 desc[UR60][R158.64], R33 ;  /* 0x000000219e007986 */ /* 0x000fe8000c10153c */
[----:B------:R-:W-:Y:S01]  /*c730*/  STG.E.U16 desc[UR60][R160.64], R29 ;  /* 0x0000001da0007986 */ /* 0x000fe2000c10153c */
[----:B0-----:R-:W-:-:S02]  /*c740*/  PRMT R109, R8, 0x7632, R109 ;  /* 0x00007632086d7816 */ /* 0x001fc4000000006d */
[----:B------:R-:W-:Y:S01]  /*c750*/  PRMT R113, R9, 0x7632, R113 ;  /* 0x0000763209717816 */ /* 0x000fe20000000071 */
[----:B------:R-:W-:Y:S01]  /*c760*/  STG.E.U16 desc[UR60][R162.64], R81 ;  /* 0x00000051a2007986 */ /* 0x000fe2000c10153c */
[----:B-1----:R-:W-:Y:S02]  /*c770*/  PRMT R110, R12, 0x7632, R110 ;  /* 0x000076320c6e7816 */ /* 0x002fe4000000006e */
[----:B------:R-:W-:Y:S01]  /*c780*/  PRMT R114, R13, 0x7632, R114 ;  /* 0x000076320d727816 */ /* 0x000fe20000000072 */
[----:B------:R-:W-:Y:S01]  /*c790*/  STG.E.U16 desc[UR60][R164.64], R82 ;  /* 0x00000052a4007986 */ /* 0x000fe2000c10153c */
[----:B------:R-:W-:Y:S02]  /*c7a0*/  PRMT R117, R10, 0x7632, R117 ;  /* 0x000076320a757816 */ /* 0x000fe40000000075 */
[----:B------:R-:W-:Y:S01]  /*c7b0*/  PRMT R118, R14, 0x7632, R118 ;  /* 0x000076320e767816 */ /* 0x000fe20000000076 */
[----:B------:R-:W-:Y:S01]  /*c7c0*/  STG.E.U16 desc[UR60][R166.64], R34 ;  /* 0x00000022a6007986 */ /* 0x000fe2000c10153c */
[----:B------:R-:W-:-:S03]  /*c7d0*/  PRMT R18, R11, 0x7632, R18 ;  /* 0x000076320b127816 */ /* 0x000fc60000000012 */
[----:B------:R0:W-:Y:S04]  /*c7e0*/  STG.E.U16 desc[UR60][R168.64], R30 ;  /* 0x0000001ea8007986 */ /* 0x0001e8000c10153c */
[----:B------:R1:W-:Y:S04]  /*c7f0*/  STG.E.U16 desc[UR60][R170.64], R85 ;  /* 0x00000055aa007986 */ /* 0x0003e8000c10153c */
[----:B------:R1:W-:Y:S04]  /*c800*/  STG.E.U16 desc[UR60][R172.64], R86 ;  /* 0x00000056ac007986 */ /* 0x0003e8000c10153c */
[----:B------:R1:W-:Y:S01]  /*c810*/  STG.E.U16 desc[UR60][R174.64], R35 ;  /* 0x00000023ae007986 */ /* 0x0003e2000c10153c */
[----:B0-----:R-:W-:-:S03]  /*c820*/  PRMT R30, R15, 0x7632, R30 ;  /* 0x000076320f1e7816 */ /* 0x001fc6000000001e */
[----:B------:R1:W-:Y:S04]  /*c830*/  STG.E.U16 desc[UR60][R176.64], R31 ;  /* 0x0000001fb0007986 */ /* 0x0003e8000c10153c */
        /* <DEDUP_REMOVED lines=33> */
[----:B------:R1:W-:Y:S01]  /*ca50*/  STG.E.U16 desc[UR60][R60.64], R30 ;  /* 0x0000001e3c007986 */ /* 0x0003e2000c10153c */
[----:B------:R-:W-:Y:S06]  /*ca60*/  BAR.SYNC.DEFER_BLOCKING 0x0 ;  /* 0x0000000000007b1d */ /* 0x000fec0000010000 */
[----:B------:R1:W-:Y:S02]  /*ca70*/  STS.64 [R2], R16 ;  /* 0x0000001002007388 */ /* 0x0003e40000000a00 */
[----:B------:R-:W-:Y:S06]  /*ca80*/  BAR.SYNC.DEFER_BLOCKING 0x0 ;  /* 0x0000000000007b1d */ /* 0x000fec0000010000 */
[----:B--2---:R-:W-:Y:S05]  /*ca90*/  @P0 EXIT ;  /* 0x000000000000094d */ /* 0x004fea0003800000 */
[----:B------:R-:W0:Y:S01]  /*caa0*/  LDS R7, [R0] ;  /* 0x0000000000077984 */ /* 0x000e220000000800 */
[----:B-1----:R-:W1:Y:S01]  /*cab0*/  LDC.64 R8, c[0x0][0x230] ;  /* 0x00008c00ff087b82 */ /* 0x002e620000000a00 */
[----:B------:R-:W-:Y:S02]  /*cac0*/  IMAD R2, R242, R3, RZ ;  /* 0x00000003f2027224 */ /* 0x000fe400078e02ff */
[----:B------:R-:W-:Y:S02]  /*cad0*/  IMAD.SHL.U32 R5, R240, 0x4, RZ ;  /* 0x00000004f0057824 */ /* 0x000fe400078e00ff */
[C---:B------:R-:W-:Y:S02]  /*cae0*/  IMAD.SHL.U32 R3, R2.reuse, 0x4, RZ ;  /* 0x0000000402037824 */ /* 0x040fe400078e00ff */
[----:B------:R-:W-:-:S04]  /*caf0*/  IMAD.HI R4, R2, 0x4, RZ ;  /* 0x0000000402047827 */ /* 0x000fc800078e02ff */
[----:B------:R-:W-:Y:S01]  /*cb00*/  IMAD.HI R6, R240, 0x4, RZ ;  /* 0x00000004f0067827 */ /* 0x000fe200078e02ff */
[----:B-1----:R-:W-:-:S04]  /*cb10*/  IADD3 R2, P0, P1, R5, R8, R3 ;  /* 0x0000000805027210 */ /* 0x002fc8000791e003 */
[----:B------:R-:W-:-:S05]  /*cb20*/  IADD3.X R3, R6, R9, R4, P0, P1 ;  /* 0x0000000906037210 */ /* 0x000fca00007e2404 */
[----:B0-----:R-:W-:Y:S01]  /*cb30*/  STG.E desc[UR60][R2.64], R7 ;  /* 0x0000000702007986 */ /* 0x001fe2000c10193c */
[----:B------:R-:W-:Y:S05]  /*cb40*/  EXIT ;  /* 0x000000000000794d */ /* 0x000fea0003800000 */
.L_x_2:
[----:B------:R-:W-:-:S00]  /*cb50*/  BRA `(.L_x_2) ;  /* 0xfffffffc00fc7947 */ /* 0x000fc0000383ffff */
[----:B------:R-:W-:-:S00]  /*cb60*/  NOP ;  /* 0x0000000000007918 */ /* 0x000fc00000000000 */
        /* <DEDUP_REMOVED lines=9> */
.L_x_3:


//--------------------- .nv.global.init           --------------------------
	.section	.nv.global.init,"aw",@progbits
.nv.global.init:
	.type		_$_str,@object
	.size		_$_str,(.L_0 - _$_str)
_$_str:
        /*0000*/ 	.byte	0x5f, 0x5f, 0x43, 0x55, 0x44, 0x41, 0x5f, 0x46, 0x54, 0x5a, 0x00
.L_0:


//--------------------- .nv.shared.attn_fwd       --------------------------
	.section	.nv.shared.attn_fwd,"aw",@nobits
	.sectionflags	@""
	.align	16
	.zero		1024


//--------------------- .nv.shared.reserved.0     --------------------------
	.section	.nv.shared.reserved.0,"aw",@nobits
	.weak		__nv_reservedSMEM_offset_0_alias
	.size		__nv_reservedSMEM_offset_0_alias, 0, 0
	.other		__nv_reservedSMEM_offset_0_alias,@"STO_CUDA_RESERVED_SHARED STV_DEFAULT"
__nv_reservedSMEM_offset_0_alias:
	.zero		0


//--------------------- .nv.constant0.attn_fwd    --------------------------
	.section	.nv.constant0.attn_fwd,"a",@progbits
	.sectionflags	@""
	.align	4
.nv.constant0.attn_fwd:
	.zero		664


//--------------------- SYMBOLS --------------------------

	.type		.nv.reservedSmem.offset0,@object
	.size		.nv.reservedSmem.offset0,0x4
